//
// Generated by NVIDIA NVVM Compiler
//
// Compiler Build ID: CL-36424714
// Cuda compilation tools, release 13.0, V13.0.88
// Based on NVVM 20.0.0
//

.version 9.0
.target sm_100
.address_size 64

	// .globl	_Z21layernorm_fp32_kernelPfPKfS1_S1_iif
// _ZZ21layernorm_fp32_kernelPfPKfS1_S1_iifE6s_mean has been demoted
// _ZZ21layernorm_fp32_kernelPfPKfS1_S1_iifE5s_var has been demoted
// _ZZ14blockReduceSumfE6shared has been demoted

.visible .entry _Z21layernorm_fp32_kernelPfPKfS1_S1_iif(
	.param .u64 .ptr .align 1 _Z21layernorm_fp32_kernelPfPKfS1_S1_iif_param_0,
	.param .u64 .ptr .align 1 _Z21layernorm_fp32_kernelPfPKfS1_S1_iif_param_1,
	.param .u64 .ptr .align 1 _Z21layernorm_fp32_kernelPfPKfS1_S1_iif_param_2,
	.param .u64 .ptr .align 1 _Z21layernorm_fp32_kernelPfPKfS1_S1_iif_param_3,
	.param .u32 _Z21layernorm_fp32_kernelPfPKfS1_S1_iif_param_4,
	.param .u32 _Z21layernorm_fp32_kernelPfPKfS1_S1_iif_param_5,
	.param .f32 _Z21layernorm_fp32_kernelPfPKfS1_S1_iif_param_6
)
{
	.reg .pred 	%p<40>;
	.reg .b32 	%r<73>;
	.reg .b32 	%f<92>;
	.reg .b64 	%rd<42>;
	// demoted variable
	.shared .align 4 .f32 _ZZ21layernorm_fp32_kernelPfPKfS1_S1_iifE6s_mean;
	// demoted variable
	.shared .align 4 .f32 _ZZ21layernorm_fp32_kernelPfPKfS1_S1_iifE5s_var;
	// demoted variable
	.shared .align 4 .b8 _ZZ14blockReduceSumfE6shared[128];
	ld.param.u64 	%rd9, [_Z21layernorm_fp32_kernelPfPKfS1_S1_iif_param_0];
	ld.param.u64 	%rd6, [_Z21layernorm_fp32_kernelPfPKfS1_S1_iif_param_1];
	ld.param.u64 	%rd7, [_Z21layernorm_fp32_kernelPfPKfS1_S1_iif_param_2];
	ld.param.u64 	%rd8, [_Z21layernorm_fp32_kernelPfPKfS1_S1_iif_param_3];
	ld.param.u32 	%r20, [_Z21layernorm_fp32_kernelPfPKfS1_S1_iif_param_4];
	ld.param.u32 	%r19, [_Z21layernorm_fp32_kernelPfPKfS1_S1_iif_param_5];
	ld.param.f32 	%f18, [_Z21layernorm_fp32_kernelPfPKfS1_S1_iif_param_6];
	cvta.to.global.u64 	%rd1, %rd9;
	cvta.to.global.u64 	%rd2, %rd8;
	cvta.to.global.u64 	%rd3, %rd7;
	mov.u32 	%r70, %tid.x;
	mov.u32 	%r2, %ctaid.x;
	setp.ge.s32 	%p1, %r2, %r20;
	@%p1 bra 	$L__BB0_26;
	cvta.to.global.u64 	%rd10, %rd6;
	mul.lo.s32 	%r21, %r19, %r2;
	cvt.s64.s32 	%rd4, %r21;
	mul.wide.s32 	%rd11, %r21, 4;
	add.s64 	%rd5, %rd10, %rd11;
	setp.ge.s32 	%p2, %r70, %r19;
	mov.f32 	%f87, 0f00000000;
	mov.f32 	%f88, %f87;
	@%p2 bra 	$L__BB0_4;
	mov.f32 	%f88, 0f00000000;
	mov.u32 	%r3, %ntid.x;
	mov.u32 	%r68, %r70;
	mov.f32 	%f87, %f88;
$L__BB0_3:
	mul.wide.s32 	%rd12, %r68, 4;
	add.s64 	%rd13, %rd5, %rd12;
	ld.global.f32 	%f21, [%rd13];
	add.f32 	%f87, %f87, %f21;
	fma.rn.f32 	%f88, %f21, %f21, %f88;
	add.s32 	%r68, %r68, %r3;
	setp.lt.s32 	%p3, %r68, %r19;
	@%p3 bra 	$L__BB0_3;
$L__BB0_4:
	and.b32  	%r6, %r70, 31;
	mov.b32 	%r22, %f87;
	shfl.sync.down.b32	%r23|%p4, %r22, 16, 31, -1;
	mov.b32 	%f22, %r23;
	add.f32 	%f23, %f87, %f22;
	mov.b32 	%r24, %f23;
	shfl.sync.down.b32	%r25|%p5, %r24, 8, 31, -1;
	mov.b32 	%f24, %r25;
	add.f32 	%f25, %f23, %f24;
	mov.b32 	%r26, %f25;
	shfl.sync.down.b32	%r27|%p6, %r26, 4, 31, -1;
	mov.b32 	%f26, %r27;
	add.f32 	%f27, %f25, %f26;
	mov.b32 	%r28, %f27;
	shfl.sync.down.b32	%r29|%p7, %r28, 2, 31, -1;
	mov.b32 	%f28, %r29;
	add.f32 	%f29, %f27, %f28;
	mov.b32 	%r30, %f29;
	shfl.sync.down.b32	%r31|%p8, %r30, 1, 31, -1;
	mov.b32 	%f30, %r31;
	add.f32 	%f7, %f29, %f30;
	setp.ne.s32 	%p9, %r6, 0;
	shr.u32 	%r32, %r70, 3;
	and.b32  	%r33, %r32, 124;
	mov.u32 	%r34, _ZZ14blockReduceSumfE6shared;
	add.s32 	%r7, %r34, %r33;
	@%p9 bra 	$L__BB0_6;
	st.shared.f32 	[%r7], %f7;
$L__BB0_6:
	bar.sync 	0;
	mov.u32 	%r8, %ntid.x;
	shr.u32 	%r9, %r8, 5;
	setp.ge.u32 	%p10, %r70, %r9;
	shl.b32 	%r35, %r6, 2;
	add.s32 	%r10, %r34, %r35;
	mov.f32 	%f90, 0f00000000;
	@%p10 bra 	$L__BB0_8;
	ld.shared.f32 	%f90, [%r10];
$L__BB0_8:
	setp.gt.u32 	%p11, %r70, 31;
	@%p11 bra 	$L__BB0_10;
	mov.b32 	%r37, %f90;
	shfl.sync.down.b32	%r38|%p12, %r37, 16, 31, -1;
	mov.b32 	%f32, %r38;
	add.f32 	%f33, %f90, %f32;
	mov.b32 	%r39, %f33;
	shfl.sync.down.b32	%r40|%p13, %r39, 8, 31, -1;
	mov.b32 	%f34, %r40;
	add.f32 	%f35, %f33, %f34;
	mov.b32 	%r41, %f35;
	shfl.sync.down.b32	%r42|%p14, %r41, 4, 31, -1;
	mov.b32 	%f36, %r42;
	add.f32 	%f37, %f35, %f36;
	mov.b32 	%r43, %f37;
	shfl.sync.down.b32	%r44|%p15, %r43, 2, 31, -1;
	mov.b32 	%f38, %r44;
	add.f32 	%f39, %f37, %f38;
	mov.b32 	%r45, %f39;
	shfl.sync.down.b32	%r46|%p16, %r45, 1, 31, -1;
	mov.b32 	%f40, %r46;
	add.f32 	%f90, %f39, %f40;
$L__BB0_10:
	setp.ne.s32 	%p17, %r6, 0;
	mov.b32 	%r47, %f88;
	shfl.sync.down.b32	%r48|%p18, %r47, 16, 31, -1;
	mov.b32 	%f41, %r48;
	add.f32 	%f42, %f88, %f41;
	mov.b32 	%r49, %f42;
	shfl.sync.down.b32	%r50|%p19, %r49, 8, 31, -1;
	mov.b32 	%f43, %r50;
	add.f32 	%f44, %f42, %f43;
	mov.b32 	%r51, %f44;
	shfl.sync.down.b32	%r52|%p20, %r51, 4, 31, -1;
	mov.b32 	%f45, %r52;
	add.f32 	%f46, %f44, %f45;
	mov.b32 	%r53, %f46;
	shfl.sync.down.b32	%r54|%p21, %r53, 2, 31, -1;
	mov.b32 	%f47, %r54;
	add.f32 	%f48, %f46, %f47;
	mov.b32 	%r55, %f48;
	shfl.sync.down.b32	%r56|%p22, %r55, 1, 31, -1;
	mov.b32 	%f49, %r56;
	add.f32 	%f12, %f48, %f49;
	@%p17 bra 	$L__BB0_12;
	st.shared.f32 	[%r7], %f12;
$L__BB0_12:
	setp.ge.u32 	%p23, %r70, %r9;
	bar.sync 	0;
	mov.f32 	%f91, 0f00000000;
	@%p23 bra 	$L__BB0_14;
	ld.shared.f32 	%f91, [%r10];
$L__BB0_14:
	setp.gt.u32 	%p24, %r70, 31;
	@%p24 bra 	$L__BB0_18;
	mov.b32 	%r57, %f91;
	shfl.sync.down.b32	%r58|%p25, %r57, 16, 31, -1;
	mov.b32 	%f51, %r58;
	add.f32 	%f52, %f91, %f51;
	mov.b32 	%r59, %f52;
	shfl.sync.down.b32	%r60|%p26, %r59, 8, 31, -1;
	mov.b32 	%f53, %r60;
	add.f32 	%f54, %f52, %f53;
	mov.b32 	%r61, %f54;
	shfl.sync.down.b32	%r62|%p27, %r61, 4, 31, -1;
	mov.b32 	%f55, %r62;
	add.f32 	%f56, %f54, %f55;
	mov.b32 	%r63, %f56;
	shfl.sync.down.b32	%r64|%p28, %r63, 2, 31, -1;
	mov.b32 	%f57, %r64;
	add.f32 	%f58, %f56, %f57;
	mov.b32 	%r65, %f58;
	shfl.sync.down.b32	%r66|%p29, %r65, 1, 31, -1;
	mov.b32 	%f59, %r66;
	add.f32 	%f15, %f58, %f59;
	setp.ne.s32 	%p30, %r70, 0;
	@%p30 bra 	$L__BB0_18;
	cvt.rn.f32.s32 	%f60, %r19;
	div.rn.f32 	%f61, %f90, %f60;
	st.shared.f32 	[_ZZ21layernorm_fp32_kernelPfPKfS1_S1_iifE6s_mean], %f61;
	div.rn.f32 	%f62, %f15, %f60;
	mul.f32 	%f63, %f61, %f61;
	sub.f32 	%f64, %f62, %f63;
	st.shared.f32 	[_ZZ21layernorm_fp32_kernelPfPKfS1_S1_iifE5s_var], %f64;
	setp.geu.f32 	%p31, %f64, 0f00000000;
	@%p31 bra 	$L__BB0_18;
	mov.b32 	%r67, 0;
	st.shared.u32 	[_ZZ21layernorm_fp32_kernelPfPKfS1_S1_iifE5s_var], %r67;
$L__BB0_18:
	setp.ge.s32 	%p32, %r70, %r19;
	bar.sync 	0;
	ld.shared.f32 	%f16, [_ZZ21layernorm_fp32_kernelPfPKfS1_S1_iifE6s_mean];
	ld.shared.f32 	%f65, [_ZZ21layernorm_fp32_kernelPfPKfS1_S1_iifE5s_var];
	add.f32 	%f66, %f18, %f65;
	rsqrt.approx.f32 	%f17, %f66;
	@%p32 bra 	$L__BB0_26;
	setp.ne.s64 	%p33, %rd7, 0;
	@%p33 bra 	$L__BB0_23;
	setp.eq.s64 	%p37, %rd8, 0;
	@%p37 bra 	$L__BB0_21;
	bra.uni 	$L__BB0_22;
$L__BB0_21:
	cvt.s64.s32 	%rd36, %r70;
	mul.wide.s32 	%rd37, %r70, 4;
	add.s64 	%rd38, %rd5, %rd37;
	ld.global.f32 	%f82, [%rd38];
	sub.f32 	%f83, %f82, %f16;
	mul.f32 	%f84, %f17, %f83;
	add.s64 	%rd39, %rd36, %rd4;
	shl.b64 	%rd40, %rd39, 2;
	add.s64 	%rd41, %rd1, %rd40;
	st.global.f32 	[%rd41], %f84;
	add.s32 	%r70, %r70, %r8;
	setp.lt.s32 	%p39, %r70, %r19;
	@%p39 bra 	$L__BB0_21;
	bra.uni 	$L__BB0_26;
$L__BB0_22:
	cvt.s64.s32 	%rd29, %r70;
	mul.wide.s32 	%rd30, %r70, 4;
	add.s64 	%rd31, %rd5, %rd30;
	ld.global.f32 	%f78, [%rd31];
	sub.f32 	%f79, %f78, %f16;
	add.s64 	%rd32, %rd2, %rd30;
	ld.global.f32 	%f80, [%rd32];
	fma.rn.f32 	%f81, %f17, %f79, %f80;
	add.s64 	%rd33, %rd29, %rd4;
	shl.b64 	%rd34, %rd33, 2;
	add.s64 	%rd35, %rd1, %rd34;
	st.global.f32 	[%rd35], %f81;
	add.s32 	%r70, %r70, %r8;
	setp.lt.s32 	%p38, %r70, %r19;
	@%p38 bra 	$L__BB0_22;
	bra.uni 	$L__BB0_26;
$L__BB0_23:
	setp.eq.s64 	%p34, %rd8, 0;
	@%p34 bra 	$L__BB0_24;
	bra.uni 	$L__BB0_25;
$L__BB0_24:
	cvt.s64.s32 	%rd22, %r70;
	mul.wide.s32 	%rd23, %r70, 4;
	add.s64 	%rd24, %rd5, %rd23;
	ld.global.f32 	%f73, [%rd24];
	sub.f32 	%f74, %f73, %f16;
	mul.f32 	%f75, %f17, %f74;
	add.s64 	%rd25, %rd3, %rd23;
	ld.global.f32 	%f76, [%rd25];
	mul.f32 	%f77, %f75, %f76;
	add.s64 	%rd26, %rd22, %rd4;
	shl.b64 	%rd27, %rd26, 2;
	add.s64 	%rd28, %rd1, %rd27;
	st.global.f32 	[%rd28], %f77;
	add.s32 	%r70, %r70, %r8;
	setp.lt.s32 	%p36, %r70, %r19;
	@%p36 bra 	$L__BB0_24;
	bra.uni 	$L__BB0_26;
$L__BB0_25:
	cvt.s64.s32 	%rd14, %r70;
	mul.wide.s32 	%rd15, %r70, 4;
	add.s64 	%rd16, %rd5, %rd15;
	ld.global.f32 	%f67, [%rd16];
	sub.f32 	%f68, %f67, %f16;
	mul.f32 	%f69, %f17, %f68;
	add.s64 	%rd17, %rd3, %rd15;
	ld.global.f32 	%f70, [%rd17];
	add.s64 	%rd18, %rd2, %rd15;
	ld.global.f32 	%f71, [%rd18];
	fma.rn.f32 	%f72, %f69, %f70, %f71;
	add.s64 	%rd19, %rd14, %rd4;
	shl.b64 	%rd20, %rd19, 2;
	add.s64 	%rd21, %rd1, %rd20;
	st.global.f32 	[%rd21], %f72;
	add.s32 	%r70, %r70, %r8;
	setp.lt.s32 	%p35, %r70, %r19;
	@%p35 bra 	$L__BB0_25;
$L__BB0_26:
	ret;

}


// ===== COMPILED SASS (sm_100) =====

	.target	sm_100

	.elftype	@"ET_EXEC"


//--------------------- .note.nv.tkinfo           --------------------------
	.section	.note.nv.tkinfo,"",@"SHT_NOTE"
	.sectionflags	@"SHF_NOTE_NV_TKINFO"
	.tkinfo
        /*0018*/ 	.word	0x00000002
        /*0030*/ 	.string	""
        /*0030*/ 	.string	"ptxas"
        /*0030*/ 	.string	"Cuda compilation tools, release 13.0, V13.0.88"
        /*0030*/ 	.string	"Build cuda_13.0.r13.0/compiler.36424714_0"
        /*0030*/ 	.string	"-arch sm_100 -m 64 "



//--------------------- .note.nv.cuinfo           --------------------------
	.section	.note.nv.cuinfo,"",@"SHT_NOTE"
	.sectionflags	@"SHF_NOTE_NV_CUINFO"
        /*0018*/ 	.short	0x0002
        /*001a*/ 	.short	0x0064
        /*001c*/ 	.short	0x0082
	.zero		2


//--------------------- .nv.info                  --------------------------
	.section	.nv.info,"",@"SHT_CUDA_INFO"
	.align	4


	//----- nvinfo : EIATTR_REGCOUNT
	.align		4
        /*0000*/ 	.byte	0x04, 0x2f
        /*0002*/ 	.short	(.L_1 - .L_0)
	.align		4
.L_0:
        /*0004*/ 	.word	index@(_Z21layernorm_fp32_kernelPfPKfS1_S1_iif)
        /*0008*/ 	.word	0x00000019


	//----- nvinfo : EIATTR_FRAME_SIZE
	.align		4
.L_1:
        /*000c*/ 	.byte	0x04, 0x11
        /*000e*/ 	.short	(.L_3 - .L_2)
	.align		4
.L_2:
        /*0010*/ 	.word	index@($__internal_0_$__cuda_sm3x_div_rn_noftz_f32_slowpath)
        /*0014*/ 	.word	0x00000000


	//----- nvinfo : EIATTR_FRAME_SIZE
	.align		4
.L_3:
        /*0018*/ 	.byte	0x04, 0x11
        /*001a*/ 	.short	(.L_5 - .L_4)
	.align		4
.L_4:
        /*001c*/ 	.word	index@(_Z21layernorm_fp32_kernelPfPKfS1_S1_iif)
        /*0020*/ 	.word	0x00000000


	//----- nvinfo : EIATTR_MIN_STACK_SIZE
	.align		4
.L_5:
        /*0024*/ 	.byte	0x04, 0x12
        /*0026*/ 	.short	(.L_7 - .L_6)
	.align		4
.L_6:
        /*0028*/ 	.word	index@(_Z21layernorm_fp32_kernelPfPKfS1_S1_iif)
        /*002c*/ 	.word	0x00000000
.L_7:


//--------------------- .nv.compat                --------------------------
	.section	.nv.compat,"",@"SHT_CUDA_COMPAT_INFO"
	.align	4
        /*0000*/ 	.byte	0x02, 0x09, 0x00, 0x00, 0x02, 0x02, 0x01, 0x00, 0x02, 0x05, 0x05, 0x00, 0x03, 0x07, 0x01, 0x01
        /*0010*/ 	.byte	0x02, 0x03, 0x00, 0x00, 0x02, 0x06, 0x01, 0x00, 0x04, 0x0b, 0x08, 0x00, 0x01, 0x00, 0x00, 0x00
        /*0020*/ 	.byte	0x00, 0x00, 0x00, 0x00


//--------------------- .nv.info._Z21layernorm_fp32_kernelPfPKfS1_S1_iif --------------------------
	.section	.nv.info._Z21layernorm_fp32_kernelPfPKfS1_S1_iif,"",@"SHT_CUDA_INFO"
	.sectionflags	@""
	.align	4


	//----- nvinfo : EIATTR_CUDA_API_VERSION
	.align		4
        /*0000*/ 	.byte	0x04, 0x37
        /*0002*/ 	.short	(.L_9 - .L_8)
.L_8:
        /*0004*/ 	.word	0x00000082


	//----- nvinfo : EIATTR_KPARAM_INFO
	.align		4
.L_9:
        /*0008*/ 	.byte	0x04, 0x17
        /*000a*/ 	.short	(.L_11 - .L_10)
.L_10:
        /*000c*/ 	.word	0x00000000
        /*0010*/ 	.short	0x0006
        /*0012*/ 	.short	0x0028
        /*0014*/ 	.byte	0x00, 0xf0, 0x11, 0x00


	//----- nvinfo : EIATTR_KPARAM_INFO
	.align		4
.L_11:
        /*0018*/ 	.byte	0x04, 0x17
        /*001a*/ 	.short	(.L_13 - .L_12)
.L_12:
        /*001c*/ 	.word	0x00000000
        /*0020*/ 	.short	0x0005
        /*0022*/ 	.short	0x0024
        /*0024*/ 	.byte	0x00, 0xf0, 0x11, 0x00


	//----- nvinfo : EIATTR_KPARAM_INFO
	.align		4
.L_13:
        /*0028*/ 	.byte	0x04, 0x17
        /*002a*/ 	.short	(.L_15 - .L_14)
.L_14:
        /*002c*/ 	.word	0x00000000
        /*0030*/ 	.short	0x0004
        /*0032*/ 	.short	0x0020
        /*0034*/ 	.byte	0x00, 0xf0, 0x11, 0x00


	//----- nvinfo : EIATTR_KPARAM_INFO
	.align		4
.L_15:
        /*0038*/ 	.byte	0x04, 0x17
        /*003a*/ 	.short	(.L_17 - .L_16)
.L_16:
        /*003c*/ 	.word	0x00000000
        /*0040*/ 	.short	0x0003
        /*0042*/ 	.short	0x0018
        /*0044*/ 	.byte	0x00, 0xf5, 0x21, 0x00


	//----- nvinfo : EIATTR_KPARAM_INFO
	.align		4
.L_17:
        /*0048*/ 	.byte	0x04, 0x17
        /*004a*/ 	.short	(.L_19 - .L_18)
.L_18:
        /*004c*/ 	.word	0x00000000
        /*0050*/ 	.short	0x0002
        /*0052*/ 	.short	0x0010
        /*0054*/ 	.byte	0x00, 0xf5, 0x21, 0x00


	//----- nvinfo : EIATTR_KPARAM_INFO
	.align		4
.L_19:
        /*0058*/ 	.byte	0x04, 0x17
        /*005a*/ 	.short	(.L_21 - .L_20)
.L_20:
        /*005c*/ 	.word	0x00000000
        /*0060*/ 	.short	0x0001
        /*0062*/ 	.short	0x0008
        /*0064*/ 	.byte	0x00, 0xf5, 0x21, 0x00


	//----- nvinfo : EIATTR_KPARAM_INFO
	.align		4
.L_21:
        /*0068*/ 	.byte	0x04, 0x17
        /*006a*/ 	.short	(.L_23 - .L_22)
.L_22:
        /*006c*/ 	.word	0x00000000
        /*0070*/ 	.short	0x0000
        /*0072*/ 	.short	0x0000
        /*0074*/ 	.byte	0x00, 0xf5, 0x21, 0x00


	//----- nvinfo : EIATTR_SPARSE_MMA_MASK
	.align		4
.L_23:
        /*0078*/ 	.byte	0x03, 0x50
        /*007a*/ 	.short	0x0000


	//----- nvinfo : EIATTR_MAXREG_COUNT
	.align		4
        /*007c*/ 	.byte	0x03, 0x1b
        /*007e*/ 	.short	0x00ff


	//----- nvinfo : EIATTR_NUM_BARRIERS
	.align		4
        /*0080*/ 	.byte	0x02, 0x4c
        /*0082*/ 	.byte	0x01
	.zero		1


	//----- nvinfo : EIATTR_MERCURY_ISA_VERSION
	.align		4
        /*0084*/ 	.byte	0x03, 0x5f
        /*0086*/ 	.short	0x0101


	//----- nvinfo : EIATTR_COOP_GROUP_MASK_REGIDS
	.align		4
        /*0088*/ 	.byte	0x04, 0x29
        /*008a*/ 	.short	(.L_25 - .L_24)


	//   ....[0]....
.L_24:
        /*008c*/ 	.word	0xffffffff


	//   ....[1]....
        /*0090*/ 	.word	0xffffffff


	//   ....[2]....
        /*0094*/ 	.word	0xffffffff


	//   ....[3]....
        /*0098*/ 	.word	0xffffffff


	//   ....[4]....
        /*009c*/ 	.word	0xffffffff


	//   ....[5]....
        /*00a0*/ 	.word	0xffffffff


	//   ....[6]....
        /*00a4*/ 	.word	0xffffffff


	//   ....[7]....
        /*00a8*/ 	.word	0xffffffff


	//   ....[8]....
        /*00ac*/ 	.word	0xffffffff


	//   ....[9]....
        /*00b0*/ 	.word	0xffffffff


	//   ....[10]....
        /*00b4*/ 	.word	0xffffffff


	//   ....[11]....
        /*00b8*/ 	.word	0xffffffff


	//   ....[12]....
        /*00bc*/ 	.word	0xffffffff


	//   ....[13]....
        /*00c0*/ 	.word	0xffffffff


	//   ....[14]....
        /*00c4*/ 	.word	0xffffffff


	//   ....[15]....
        /*00c8*/ 	.word	0xffffffff


	//   ....[16]....
        /*00cc*/ 	.word	0xffffffff


	//   ....[17]....
        /*00d0*/ 	.word	0xffffffff


	//   ....[18]....
        /*00d4*/ 	.word	0xffffffff


	//   ....[19]....
        /*00d8*/ 	.word	0xffffffff


	//   ....[20]....
        /*00dc*/ 	.word	0x05000010


	//   ....[21]....
        /*00e0*/ 	.word	0x05000010


	//   ....[22]....
        /*00e4*/ 	.word	0x05000010


	//   ....[23]....
        /*00e8*/ 	.word	0x05000010


	//   ....[24]....
        /*00ec*/ 	.word	0x05000010


	//   ....[25]....
        /*00f0*/ 	.word	0x05000010


	//   ....[26]....
        /*00f4*/ 	.word	0x05000010


	//   ....[27]....
        /*00f8*/ 	.word	0x05000010


	//   ....[28]....
        /*00fc*/ 	.word	0x05000010


	//   ....[29]....
        /*0100*/ 	.word	0x05000010


	//   ....[30]....
        /*0104*/ 	.word	0x05000010


	//   ....[31]....
        /*0108*/ 	.word	0x05000010


	//   ....[32]....
        /*010c*/ 	.word	0x05000010


	//   ....[33]....
        /*0110*/ 	.word	0x05000010


	//   ....[34]....
        /*0114*/ 	.word	0x05000010


	//----- nvinfo : EIATTR_COOP_GROUP_INSTR_OFFSETS
	.align		4
.L_25:
        /*0118*/ 	.byte	0x04, 0x28
        /*011a*/ 	.short	(.L_27 - .L_26)


	//   ....[0]....
.L_26:
        /*011c*/ 	.word	0x000001c0


	//   ....[1]....
        /*0120*/ 	.word	0x00000260


	//   ....[2]....
        /*0124*/ 	.word	0x00000290


	//   ....[3]....
        /*0128*/ 	.word	0x000002d0


	//   ....[4]....
        /*012c*/ 	.word	0x00000300


	//   ....[5]....
        /*0130*/ 	.word	0x000003e0


	//   ....[6]....
        /*0134*/ 	.word	0x00000400


	//   ....[7]....
        /*0138*/ 	.word	0x00000420


	//   ....[8]....
        /*013c*/ 	.word	0x00000440


	//   ....[9]....
        /*0140*/ 	.word	0x00000460


	//   ....[10]....
        /*0144*/ 	.word	0x000004c0


	//   ....[11]....
        /*0148*/ 	.word	0x000004e0


	//   ....[12]....
        /*014c*/ 	.word	0x00000500


	//   ....[13]....
        /*0150*/ 	.word	0x00000520


	//   ....[14]....
        /*0154*/ 	.word	0x00000540


	//   ....[15]....
        /*0158*/ 	.word	0x000005e0


	//   ....[16]....
        /*015c*/ 	.word	0x00000600


	//   ....[17]....
        /*0160*/ 	.word	0x00000620


	//   ....[18]....
        /*0164*/ 	.word	0x00000640


	//   ....[19]....
        /*0168*/ 	.word	0x00000660


	//   ....[20]....
        /*016c*/ 	.word	0x00000f80


	//   ....[21]....
        /*0170*/ 	.word	0x00000ff0


	//   ....[22]....
        /*0174*/ 	.word	0x00001060


	//   ....[23]....
        /*0178*/ 	.word	0x000010d0


	//   ....[24]....
        /*017c*/ 	.word	0x00001140


	//   ....[25]....
        /*0180*/ 	.word	0x000011d0


	//   ....[26]....
        /*0184*/ 	.word	0x00001270


	//   ....[27]....
        /*0188*/ 	.word	0x000012e0


	//   ....[28]....
        /*018c*/ 	.word	0x00001350


	//   ....[29]....
        /*0190*/ 	.word	0x000013c0


	//   ....[30]....
        /*0194*/ 	.word	0x00001450


	//   ....[31]....
        /*0198*/ 	.word	0x000014c0


	//   ....[32]....
        /*019c*/ 	.word	0x00001530


	//   ....[33]....
        /*01a0*/ 	.word	0x000015a0


	//   ....[34]....
        /*01a4*/ 	.word	0x00001610


	//----- nvinfo : EIATTR_VRC_CTA_INIT_COUNT
	.align		4
.L_27:
        /*01a8*/ 	.byte	0x02, 0x4a
	.zero		1
	.zero		1


	//----- nvinfo : EIATTR_EXIT_INSTR_OFFSETS
	.align		4
        /*01ac*/ 	.byte	0x04, 0x1c
        /*01ae*/ 	.short	(.L_29 - .L_28)


	//   ....[0]....
.L_28:
        /*01b0*/ 	.word	0x00000040


	//   ....[1]....
        /*01b4*/ 	.word	0x000009d0


	//   ....[2]....
        /*01b8*/ 	.word	0x00000ba0


	//   ....[3]....
        /*01bc*/ 	.word	0x00000c70


	//   ....[4]....
        /*01c0*/ 	.word	0x00000e20


	//   ....[5]....
        /*01c4*/ 	.word	0x00000f20


	//----- nvinfo : EIATTR_CRS_STACK_SIZE
	.align		4
.L_29:
        /*01c8*/ 	.byte	0x04, 0x1e
        /*01ca*/ 	.short	(.L_31 - .L_30)
.L_30:
        /*01cc*/ 	.word	0x00000000


	//----- nvinfo : EIATTR_CBANK_PARAM_SIZE
	.align		4
.L_31:
        /*01d0*/ 	.byte	0x03, 0x19
        /*01d2*/ 	.short	0x002c


	//----- nvinfo : EIATTR_PARAM_CBANK
	.align		4
        /*01d4*/ 	.byte	0x04, 0x0a
        /*01d6*/ 	.short	(.L_33 - .L_32)
	.align		4
.L_32:
        /*01d8*/ 	.word	index@(.nv.constant0._Z21layernorm_fp32_kernelPfPKfS1_S1_iif)
        /*01dc*/ 	.short	0x0380
        /*01de*/ 	.short	0x002c


	//----- nvinfo : EIATTR_SW_WAR
	.align		4
.L_33:
        /*01e0*/ 	.byte	0x04, 0x36
        /*01e2*/ 	.short	(.L_35 - .L_34)
.L_34:
        /*01e4*/ 	.word	0x00000008
.L_35:


//--------------------- .nv.callgraph             --------------------------
	.section	.nv.callgraph,"",@"SHT_CUDA_CALLGRAPH"
	.align	4
	.sectionentsize	8
	.align		4
        /*0000*/ 	.word	0x00000000
	.align		4
        /*0004*/ 	.word	0xffffffff
	.align		4
        /*0008*/ 	.word	0x00000000
	.align		4
        /*000c*/ 	.word	0xfffffffe
	.align		4
        /*0010*/ 	.word	0x00000000
	.align		4
        /*0014*/ 	.word	0xfffffffd
	.align		4
        /*0018*/ 	.word	0x00000000
	.align		4
        /*001c*/ 	.word	0xfffffffc


//--------------------- .text._Z21layernorm_fp32_kernelPfPKfS1_S1_iif --------------------------
	.section	.text._Z21layernorm_fp32_kernelPfPKfS1_S1_iif,"ax",@progbits
	.align	128
        .global         _Z21layernorm_fp32_kernelPfPKfS1_S1_iif
        .type           _Z21layernorm_fp32_kernelPfPKfS1_S1_iif,@function
        .size           _Z21layernorm_fp32_kernelPfPKfS1_S1_iif,(.L_x_49 - _Z21layernorm_fp32_kernelPfPKfS1_S1_iif)
        .other          _Z21layernorm_fp32_kernelPfPKfS1_S1_iif,@"STO_CUDA_ENTRY STV_DEFAULT"
_Z21layernorm_fp32_kernelPfPKfS1_S1_iif:
.text._Z21layernorm_fp32_kernelPfPKfS1_S1_iif:
[----:B------:R-:W-:Y:S08]  /*0000*/  LDC R1, c[0x0][0x37c] ;  /* 0x0000df00ff017b82 */ /* 0x000ff00000000800 */
[----:B------:R-:W0:Y:S08]  /*0010*/  S2UR UR4, SR_CTAID.X ;  /* 0x00000000000479c3 */ /* 0x000e300000002500 */
[----:B------:R-:W0:Y:S02]  /*0020*/  LDC R0, c[0x0][0x3a0] ;  /* 0x0000e800ff007b82 */ /* 0x000e240000000800 */
[----:B0-----:R-:W-:-:S13]  /*0030*/  ISETP.LE.AND P0, PT, R0, UR4, PT ;  /* 0x0000000400007c0c */ /* 0x001fda000bf03270 */
[----:B------:R-:W-:Y:S05]  /*0040*/  @P0 EXIT ;  /* 0x000000000000094d */ /* 0x000fea0003800000 */
[----:B------:R-:W0:Y:S01]  /*0050*/  S2R R9, SR_TID.X ;  /* 0x0000000000097919 */ /* 0x000e220000002100 */
[----:B------:R-:W1:Y:S01]  /*0060*/  LDC R2, c[0x0][0x3a4] ;  /* 0x0000e900ff027b82 */ /* 0x000e620000000800 */
[----:B------:R-:W2:Y:S01]  /*0070*/  LDCU.64 UR8, c[0x0][0x358] ;  /* 0x00006b00ff0877ac */ /* 0x000ea20008000a00 */
[----:B------:R-:W-:Y:S01]  /*0080*/  BSSY.RECONVERGENT B0, `(.L_x_0) ;  /* 0x0000013000007945 */ /* 0x000fe20003800200 */
[----:B------:R-:W-:Y:S02]  /*0090*/  IMAD.MOV.U32 R3, RZ, RZ, RZ ;  /* 0x000000ffff037224 */ /* 0x000fe400078e00ff */
[----:B------:R-:W-:-:S03]  /*00a0*/  IMAD.MOV.U32 R0, RZ, RZ, RZ ;  /* 0x000000ffff007224 */ /* 0x000fc600078e00ff */
[----:B------:R-:W3:Y:S01]  /*00b0*/  LDC.64 R4, c[0x0][0x388] ;  /* 0x0000e200ff047b82 */ /* 0x000ee20000000a00 */
[----:B-1----:R-:W-:Y:S01]  /*00c0*/  IMAD R7, R2, UR4, RZ ;  /* 0x0000000402077c24 */ /* 0x002fe2000f8e02ff */
[----:B0-----:R-:W-:-:S03]  /*00d0*/  ISETP.GE.AND P0, PT, R9, R2, PT ;  /* 0x000000020900720c */ /* 0x001fc60003f06270 */
[----:B---3--:R-:W-:-:S10]  /*00e0*/  IMAD.WIDE R4, R7, 0x4, R4 ;  /* 0x0000000407047825 */ /* 0x008fd400078e0204 */
[----:B--2---:R-:W-:Y:S05]  /*00f0*/  @P0 BRA `(.L_x_1) ;  /* 0x00000000002c0947 */ /* 0x004fea0003800000 */
[----:B------:R-:W0:Y:S01]  /*0100*/  LDC R6, c[0x0][0x360] ;  /* 0x0000d800ff067b82 */ /* 0x000e220000000800 */
[----:B------:R-:W-:Y:S02]  /*0110*/  HFMA2 R0, -RZ, RZ, 0, 0 ;  /* 0x00000000ff007431 */ /* 0x000fe400000001ff */
[----:B------:R-:W-:Y:S02]  /*0120*/  IMAD.MOV.U32 R13, RZ, RZ, R9 ;  /* 0x000000ffff0d7224 */ /* 0x000fe400078e0009 */
[----:B------:R-:W-:-:S07]  /*0130*/  IMAD.MOV.U32 R3, RZ, RZ, RZ ;  /* 0x000000ffff037224 */ /* 0x000fce00078e00ff */
.L_x_2:
[----:B------:R-:W-:-:S06]  /*0140*/  IMAD.WIDE R10, R13, 0x4, R4 ;  /* 0x000000040d0a7825 */ /* 0x000fcc00078e0204 */
[----:B------:R-:W2:Y:S01]  /*0150*/  LDG.E R11, desc[UR8][R10.64] ;  /* 0x000000080a0b7981 */ /* 0x000ea2000c1e1900 */
[----:B0-----:R-:W-:-:S04]  /*0160*/  IADD3 R13, PT, PT, R6, R13, RZ ;  /* 0x0000000d060d7210 */ /* 0x001fc80007ffe0ff */
[----:B------:R-:W-:Y:S01]  /*0170*/  ISETP.GE.AND P0, PT, R13, R2, PT ;  /* 0x000000020d00720c */ /* 0x000fe20003f06270 */
[C---:B--2---:R-:W-:Y:S01]  /*0180*/  FADD R3, R11.reuse, R3 ;  /* 0x000000030b037221 */ /* 0x044fe20000000000 */
[----:B------:R-:W-:-:S11]  /*0190*/  FFMA R0, R11, R11, R0 ;  /* 0x0000000b0b007223 */ /* 0x000fd60000000000 */
[----:B------:R-:W-:Y:S05]  /*01a0*/  @!P0 BRA `(.L_x_2) ;  /* 0xfffffffc00e48947 */ /* 0x000fea000383ffff */
.L_x_1:
[----:B------:R-:W-:Y:S05]  /*01b0*/  BSYNC.RECONVERGENT B0 ;  /* 0x0000000000007941 */ /* 0x000fea0003800200 */
.L_x_0:
[----:B------:R-:W0:Y:S01]  /*01c0*/  SHFL.DOWN PT, R6, R3, 0x10, 0x1f ;  /* 0x0a001f0003067f89 */ /* 0x000e2200000e0000 */
[----:B------:R-:W1:Y:S01]  /*01d0*/  S2UR UR7, SR_CgaCtaId ;  /* 0x00000000000779c3 */ /* 0x000e620000008800 */
[----:B------:R-:W-:Y:S01]  /*01e0*/  UMOV UR5, 0x400 ;  /* 0x0000040000057882 */ /* 0x000fe20000000000 */
[----:B------:R-:W-:Y:S01]  /*01f0*/  LOP3.LUT P1, R10, R9, 0x1f, RZ, 0xc0, !PT ;  /* 0x0000001f090a7812 */ /* 0x000fe2000782c0ff */
[----:B------:R-:W2:Y:S01]  /*0200*/  LDCU UR6, c[0x0][0x360] ;  /* 0x00006c00ff0677ac */ /* 0x000ea20008000800 */
[----:B------:R-:W-:Y:S01]  /*0210*/  BSSY B0, `(.L_x_3) ;  /* 0x0000027000007945 */ /* 0x000fe20003800000 */
[----:B--2---:R-:W-:Y:S01]  /*0220*/  USHF.R.U32.HI UR4, URZ, 0x5, UR6 ;  /* 0x00000005ff047899 */ /* 0x004fe20008011606 */
[----:B0-----:R-:W-:Y:S01]  /*0230*/  FADD R6, R6, R3 ;  /* 0x0000000306067221 */ /* 0x001fe20000000000 */
[----:B-1----:R-:W-:-:S04]  /*0240*/  MOV R3, UR7 ;  /* 0x0000000700037c02 */ /* 0x002fc80008000f00 */
[----:B------:R-:W-:Y:S01]  /*0250*/  ISETP.GE.U32.AND P0, PT, R9, UR4, PT ;  /* 0x0000000409007c0c */ /* 0x000fe2000bf06070 */
[----:B------:R-:W0:Y:S02]  /*0260*/  SHFL.DOWN PT, R11, R6, 0x8, 0x1f ;  /* 0x09001f00060b7f89 */ /* 0x000e2400000e0000 */
[----:B0-----:R-:W-:Y:S01]  /*0270*/  FADD R11, R6, R11 ;  /* 0x0000000b060b7221 */ /* 0x001fe20000000000 */
[----:B------:R-:W-:-:S04]  /*0280*/  SHF.R.U32.HI R6, RZ, 0x3, R9 ;  /* 0x00000003ff067819 */ /* 0x000fc80000011609 */
[----:B------:R-:W0:Y:S01]  /*0290*/  SHFL.DOWN PT, R8, R11, 0x4, 0x1f ;  /* 0x08801f000b087f89 */ /* 0x000e2200000e0000 */
[----:B------:R-:W-:Y:S01]  /*02a0*/  LOP3.LUT R6, R6, 0x7c, RZ, 0xc0, !PT ;  /* 0x0000007c06067812 */ /* 0x000fe200078ec0ff */
[----:B0-----:R-:W-:Y:S01]  /*02b0*/  FADD R12, R11, R8 ;  /* 0x000000080b0c7221 */ /* 0x001fe20000000000 */
[----:B------:R-:W-:-:S04]  /*02c0*/  IMAD.U32 R8, RZ, RZ, UR5 ;  /* 0x00000005ff087e24 */ /* 0x000fc8000f8e00ff */
[----:B------:R-:W0:Y:S02]  /*02d0*/  SHFL.DOWN PT, R13, R12, 0x2, 0x1f ;  /* 0x08401f000c0d7f89 */ /* 0x000e2400000e0000 */
[----:B0-----:R-:W-:Y:S01]  /*02e0*/  FADD R13, R12, R13 ;  /* 0x0000000d0c0d7221 */ /* 0x001fe20000000000 */
[----:B------:R-:W-:-:S04]  /*02f0*/  VIADD R12, R8, 0x8 ;  /* 0x00000008080c7836 */ /* 0x000fc80000000000 */
[----:B------:R-:W0:Y:S01]  /*0300*/  SHFL.DOWN PT, R14, R13, 0x1, 0x1f ;  /* 0x08201f000d0e7f89 */ /* 0x000e2200000e0000 */
[----:B------:R-:W-:-:S04]  /*0310*/  LEA R15, R3, R12, 0x18 ;  /* 0x0000000c030f7211 */ /* 0x000fc800078ec0ff */
[-C--:B------:R-:W-:Y:S02]  /*0320*/  IADD3 R11, PT, PT, R6, R15.reuse, RZ ;  /* 0x0000000f060b7210 */ /* 0x080fe40007ffe0ff */
[----:B------:R-:W-:Y:S02]  /*0330*/  LEA R12, R10, R15, 0x2 ;  /* 0x0000000f0a0c7211 */ /* 0x000fe400078e10ff */
[----:B------:R-:W-:Y:S01]  /*0340*/  SHF.R.S32.HI R6, RZ, 0x1f, R7 ;  /* 0x0000001fff067819 */ /* 0x000fe20000011407 */
[----:B0-----:R-:W-:Y:S01]  /*0350*/  FADD R14, R13, R14 ;  /* 0x0000000e0d0e7221 */ /* 0x001fe20000000000 */
[----:B------:R-:W-:-:S04]  /*0360*/  IMAD.MOV.U32 R13, RZ, RZ, RZ ;  /* 0x000000ffff0d7224 */ /* 0x000fc800078e00ff */
[----:B------:R0:W-:Y:S01]  /*0370*/  @!P1 STS [R11], R14 ;  /* 0x0000000e0b009388 */ /* 0x0001e20000000800 */
[----:B------:R-:W-:Y:S01]  /*0380*/  BAR.SYNC.DEFER_BLOCKING 0x0 ;  /* 0x0000000000007b1d */ /* 0x000fe20000010000 */
[----:B------:R-:W-:-:S05]  /*0390*/  ISETP.GT.U32.AND P1, PT, R9, 0x1f, PT ;  /* 0x0000001f0900780c */ /* 0x000fca0003f24070 */
[----:B------:R0:W1:Y:S08]  /*03a0*/  @!P0 LDS R13, [R12] ;  /* 0x000000000c0d8984 */ /* 0x0000700000000800 */
[----:B0-----:R-:W-:Y:S05]  /*03b0*/  @P1 BRA `(.L_x_4) ;  /* 0x0000000000301947 */ /* 0x001fea0003800000 */
[----:B------:R-:W-:-:S03]  /*03c0*/  UMOV UR4, 0xffffffff ;  /* 0xffffffff00047882 */ /* 0x000fc60000000000 */
[----:B------:R-:W-:Y:S05]  /*03d0*/  BRA.DIV UR4, `(.L_x_5) ;  /* 0x0000000a04d47947 */ /* 0x000fea000b800000 */
[----:B-1----:R-:W0:Y:S02]  /*03e0*/  SHFL.DOWN PT, R18, R13, 0x10, 0x1f ;  /* 0x0a001f000d127f89 */ /* 0x002e2400000e0000 */
[----:B0-----:R-:W-:-:S05]  /*03f0*/  FADD R18, R13, R18 ;  /* 0x000000120d127221 */ /* 0x001fca0000000000 */
[----:B------:R-:W0:Y:S02]  /*0400*/  SHFL.DOWN PT, R17, R18, 0x8, 0x1f ;  /* 0x09001f0012117f89 */ /* 0x000e2400000e0000 */
[----:B0-----:R-:W-:-:S05]  /*0410*/  FADD R17, R18, R17 ;  /* 0x0000001112117221 */ /* 0x001fca0000000000 */
[----:B------:R-:W0:Y:S02]  /*0420*/  SHFL.DOWN PT, R20, R17, 0x4, 0x1f ;  /* 0x08801f0011147f89 */ /* 0x000e2400000e0000 */
[----:B0-----:R-:W-:-:S05]  /*0430*/  FADD R20, R17, R20 ;  /* 0x0000001411147221 */ /* 0x001fca0000000000 */
[----:B------:R-:W0:Y:S02]  /*0440*/  SHFL.DOWN PT, R19, R20, 0x2, 0x1f ;  /* 0x08401f0014137f89 */ /* 0x000e2400000e0000 */
[----:B0-----:R-:W-:-:S05]  /*0450*/  FADD R19, R20, R19 ;  /* 0x0000001314137221 */ /* 0x001fca0000000000 */
[----:B------:R0:W1:Y:S02]  /*0460*/  SHFL.DOWN PT, R22, R19, 0x1, 0x1f ;  /* 0x08201f0013167f89 */ /* 0x00006400000e0000 */
.L_x_23:
[----:B-1----:R-:W-:-:S07]  /*0470*/  FADD R13, R19, R22 ;  /* 0x00000016130d7221 */ /* 0x002fce0000000000 */
.L_x_4:
[----:B------:R-:W-:Y:S05]  /*0480*/  BSYNC B0 ;  /* 0x0000000000007941 */ /* 0x000fea0003800000 */
.L_x_3:
[----:B------:R-:W-:Y:S01]  /*0490*/  UMOV UR4, 0xffffffff ;  /* 0xffffffff00047882 */ /* 0x000fe20000000000 */
[----:B------:R-:W-:Y:S02]  /*04a0*/  ISETP.NE.AND P2, PT, R10, RZ, PT ;  /* 0x000000ff0a00720c */ /* 0x000fe40003f45270 */
[----:B------:R-:W-:Y:S11]  /*04b0*/  BRA.DIV UR4, `(.L_x_6) ;  /* 0x0000000e042c7947 */ /* 0x000ff6000b800000 */
[----:B------:R-:W2:Y:S02]  /*04c0*/  SHFL.DOWN PT, R15, R0, 0x10, 0x1f ;  /* 0x0a001f00000f7f89 */ /* 0x000ea400000e0000 */
[----:B--2---:R-:W-:-:S05]  /*04d0*/  FADD R10, R15, R0 ;  /* 0x000000000f0a7221 */ /* 0x004fca0000000000 */
[----:B------:R-:W2:Y:S02]  /*04e0*/  SHFL.DOWN PT, R17, R10, 0x8, 0x1f ;  /* 0x09001f000a117f89 */ /* 0x000ea400000e0000 */
[----:B--2---:R-:W-:-:S05]  /*04f0*/  FADD R17, R10, R17 ;  /* 0x000000110a117221 */ /* 0x004fca0000000000 */
[----:B------:R-:W2:Y:S02]  /*0500*/  SHFL.DOWN PT, R18, R17, 0x4, 0x1f ;  /* 0x08801f0011127f89 */ /* 0x000ea400000e0000 */
[----:B--2---:R-:W-:-:S05]  /*0510*/  FADD R18, R17, R18 ;  /* 0x0000001211127221 */ /* 0x004fca0000000000 */
[----:B0-----:R-:W0:Y:S02]  /*0520*/  SHFL.DOWN PT, R19, R18, 0x2, 0x1f ;  /* 0x08401f0012137f89 */ /* 0x001e2400000e0000 */
[----:B0-----:R-:W-:-:S05]  /*0530*/  FADD R19, R18, R19 ;  /* 0x0000001312137221 */ /* 0x001fca0000000000 */
[----:B------:R0:W2:Y:S02]  /*0540*/  SHFL.DOWN PT, R20, R19, 0x1, 0x1f ;  /* 0x08201f0013147f89 */ /* 0x0000a400000e0000 */
.L_x_30:
[----:B--2---:R-:W-:Y:S01]  /*0550*/  FADD R20, R19, R20 ;  /* 0x0000001413147221 */ /* 0x004fe20000000000 */
[----:B------:R-:W-:Y:S05]  /*0560*/  WARPSYNC.ALL ;  /* 0x0000000000007948 */ /* 0x000fea0003800000 */
[----:B------:R2:W-:Y:S01]  /*0570*/  @!P2 STS [R11], R20 ;  /* 0x000000140b00a388 */ /* 0x0005e20000000800 */
[----:B------:R-:W-:Y:S01]  /*0580*/  IMAD.MOV.U32 R0, RZ, RZ, RZ ;  /* 0x000000ffff007224 */ /* 0x000fe200078e00ff */
[----:B------:R-:W-:Y:S06]  /*0590*/  BAR.SYNC.DEFER_BLOCKING 0x0 ;  /* 0x0000000000007b1d */ /* 0x000fec0000010000 */
[----:B------:R2:W3:Y:S01]  /*05a0*/  @!P0 LDS R0, [R12] ;  /* 0x000000000c008984 */ /* 0x0004e20000000800 */
[----:B------:R-:W-:Y:S05]  /*05b0*/  @P1 BRA `(.L_x_7) ;  /* 0x0000000000e01947 */ /* 0x000fea0003800000 */
[----:B------:R-:W-:-:S03]  /*05c0*/  UMOV UR4, 0xffffffff ;  /* 0xffffffff00047882 */ /* 0x000fc60000000000 */
[----:B------:R-:W-:Y:S05]  /*05d0*/  BRA.DIV UR4, `(.L_x_8) ;  /* 0x0000000e04887947 */ /* 0x000fea000b800000 */
[----:B--23--:R-:W2:Y:S02]  /*05e0*/  SHFL.DOWN PT, R11, R0, 0x10, 0x1f ;  /* 0x0a001f00000b7f89 */ /* 0x00cea400000e0000 */
[----:B--2---:R-:W-:-:S05]  /*05f0*/  FADD R11, R11, R0 ;  /* 0x000000000b0b7221 */ /* 0x004fca0000000000 */
[----:B------:R-:W2:Y:S02]  /*0600*/  SHFL.DOWN PT, R10, R11, 0x8, 0x1f ;  /* 0x09001f000b0a7f89 */ /* 0x000ea400000e0000 */
[----:B--2---:R-:W-:-:S05]  /*0610*/  FADD R10, R11, R10 ;  /* 0x0000000a0b0a7221 */ /* 0x004fca0000000000 */
[----:B------:R-:W2:Y:S02]  /*0620*/  SHFL.DOWN PT, R17, R10, 0x4, 0x1f ;  /* 0x08801f000a117f89 */ /* 0x000ea400000e0000 */
[----:B--2---:R-:W-:-:S05]  /*0630*/  FADD R17, R10, R17 ;  /* 0x000000110a117221 */ /* 0x004fca0000000000 */
[----:B------:R-:W2:Y:S02]  /*0640*/  SHFL.DOWN PT, R12, R17, 0x2, 0x1f ;  /* 0x08401f00110c7f89 */ /* 0x000ea400000e0000 */
[----:B--2---:R-:W-:-:S05]  /*0650*/  FADD R12, R17, R12 ;  /* 0x0000000c110c7221 */ /* 0x004fca0000000000 */
[----:B0-----:R0:W2:Y:S02]  /*0660*/  SHFL.DOWN PT, R19, R12, 0x1, 0x1f ;  /* 0x08201f000c137f89 */ /* 0x0010a400000e0000 */
.L_x_36:
[----:B------:R-:W-:Y:S01]  /*0670*/  ISETP.NE.AND P0, PT, R9, RZ, PT ;  /* 0x000000ff0900720c */ /* 0x000fe20003f05270 */
[----:B--2---:R-:W-:-:S12]  /*0680*/  FADD R0, R12, R19 ;  /* 0x000000130c007221 */ /* 0x004fd80000000000 */
[----:B------:R-:W-:Y:S05]  /*0690*/  @P0 BRA `(.L_x_7) ;  /* 0x0000000000a80947 */ /* 0x000fea0003800000 */
[----:B------:R-:W-:Y:S01]  /*06a0*/  I2FP.F32.S32 R3, R2 ;  /* 0x0000000200037245 */ /* 0x000fe20000201400 */
[----:B------:R-:W-:Y:S03]  /*06b0*/  BSSY.RECONVERGENT B0, `(.L_x_9) ;  /* 0x000000d000007945 */ /* 0x000fe60003800200 */
[----:B------:R-:W2:Y:S08]  /*06c0*/  MUFU.RCP R2, R3 ;  /* 0x0000000300027308 */ /* 0x000eb00000001000 */
[----:B-1----:R-:W1:Y:S01]  /*06d0*/  FCHK P0, R13, R3 ;  /* 0x000000030d007302 */ /* 0x002e620000000000 */
[----:B--2---:R-:W-:-:S04]  /*06e0*/  FFMA R11, -R3, R2, 1 ;  /* 0x3f800000030b7423 */ /* 0x004fc80000000102 */
[----:B------:R-:W-:-:S04]  /*06f0*/  FFMA R2, R2, R11, R2 ;  /* 0x0000000b02027223 */ /* 0x000fc80000000002 */
[----:B------:R-:W-:-:S04]  /*0700*/  FFMA R8, R2, R13, RZ ;  /* 0x0000000d02087223 */ /* 0x000fc800000000ff */
[----:B------:R-:W-:-:S04]  /*0710*/  FFMA R11, -R3, R8, R13 ;  /* 0x00000008030b7223 */ /* 0x000fc8000000010d */
[----:B------:R-:W-:Y:S01]  /*0720*/  FFMA R8, R2, R11, R8 ;  /* 0x0000000b02087223 */ /* 0x000fe20000000008 */
[----:B-1----:R-:W-:Y:S06]  /*0730*/  @!P0 BRA `(.L_x_10) ;  /* 0x0000000000108947 */ /* 0x002fec0003800000 */
[----:B------:R-:W-:Y:S02]  /*0740*/  MOV R2, R13 ;  /* 0x0000000d00027202 */ /* 0x000fe40000000f00 */
[----:B------:R-:W-:-:S07]  /*0750*/  MOV R10, 0x770 ;  /* 0x00000770000a7802 */ /* 0x000fce0000000f00 */
[----:B0-----:R-:W-:Y:S05]  /*0760*/  CALL.REL.NOINC `($__internal_0_$__cuda_sm3x_div_rn_noftz_f32_slowpath) ;  /* 0x0000000c00b87944 */ /* 0x001fea0003c00000 */
[----:B------:R-:W-:-:S07]  /*0770*/  IMAD.MOV.U32 R8, RZ, RZ, R2 ;  /* 0x000000ffff087224 */ /* 0x000fce00078e0002 */
.L_x_10:
[----:B------:R-:W-:Y:S05]  /*0780*/  BSYNC.RECONVERGENT B0 ;  /* 0x0000000000007941 */ /* 0x000fea0003800200 */
.L_x_9:
[----:B------:R-:W1:Y:S01]  /*0790*/  S2UR UR5, SR_CgaCtaId ;  /* 0x00000000000579c3 */ /* 0x000e620000008800 */
[----:B------:R-:W2:Y:S01]  /*07a0*/  MUFU.RCP R2, R3 ;  /* 0x0000000300027308 */ /* 0x000ea20000001000 */
[----:B------:R-:W-:Y:S01]  /*07b0*/  UMOV UR4, 0x400 ;  /* 0x0000040000047882 */ /* 0x000fe20000000000 */
[----:B------:R-:W-:Y:S06]  /*07c0*/  BSSY.RECONVERGENT B0, `(.L_x_11) ;  /* 0x000000e000007945 */ /* 0x000fec0003800200 */
[----:B------:R-:W3:Y:S01]  /*07d0*/  FCHK P0, R0, R3 ;  /* 0x0000000300007302 */ /* 0x000ee20000000000 */
[----:B--2---:R-:W-:-:S04]  /*07e0*/  FFMA R11, -R3, R2, 1 ;  /* 0x3f800000030b7423 */ /* 0x004fc80000000102 */
[----:B------:R-:W-:Y:S01]  /*07f0*/  FFMA R13, R2, R11, R2 ;  /* 0x0000000b020d7223 */ /* 0x000fe20000000002 */
[----:B-1----:R-:W-:-:S03]  /*0800*/  ULEA UR4, UR5, UR4, 0x18 ;  /* 0x0000000405047291 */ /* 0x002fc6000f8ec0ff */
[----:B------:R-:W-:-:S04]  /*0810*/  FFMA R2, R0, R13, RZ ;  /* 0x0000000d00027223 */ /* 0x000fc800000000ff */
[----:B------:R-:W-:Y:S02]  /*0820*/  FFMA R11, -R3, R2, R0 ;  /* 0x00000002030b7223 */ /* 0x000fe40000000100 */
[----:B------:R1:W-:Y:S02]  /*0830*/  STS [UR4], R8 ;  /* 0x00000008ff007988 */ /* 0x0003e40008000804 */
[----:B------:R-:W-:Y:S01]  /*0840*/  FFMA R11, R13, R11, R2 ;  /* 0x0000000b0d0b7223 */ /* 0x000fe20000000002 */
[----:B---3--:R-:W-:Y:S06]  /*0850*/  @!P0 BRA `(.L_x_12) ;  /* 0x0000000000108947 */ /* 0x008fec0003800000 */
[----:B------:R-:W-:Y:S02]  /*0860*/  MOV R2, R0 ;  /* 0x0000000000027202 */ /* 0x000fe40000000f00 */
[----:B------:R-:W-:-:S07]  /*0870*/  MOV R10, 0x890 ;  /* 0x00000890000a7802 */ /* 0x000fce0000000f00 */
[----:B01----:R-:W-:Y:S05]  /*0880*/  CALL.REL.NOINC `($__internal_0_$__cuda_sm3x_div_rn_noftz_f32_slowpath) ;  /* 0x0000000c00707944 */ /* 0x003fea0003c00000 */
[----:B------:R-:W-:-:S07]  /*0890*/  IMAD.MOV.U32 R11, RZ, RZ, R2 ;  /* 0x000000ffff0b7224 */ /* 0x000fce00078e0002 */
.L_x_12:
[----:B------:R-:W-:Y:S05]  /*08a0*/  BSYNC.RECONVERGENT B0 ;  /* 0x0000000000007941 */ /* 0x000fea0003800200 */
.L_x_11:
[----:B------:R-:W2:Y:S01]  /*08b0*/  S2UR UR5, SR_CgaCtaId ;  /* 0x00000000000579c3 */ /* 0x000ea20000008800 */
[----:B------:R-:W-:Y:S01]  /*08c0*/  FFMA R11, -R8, R8, R11 ;  /* 0x00000008080b7223 */ /* 0x000fe2000000010b */
[----:B------:R-:W-:Y:S02]  /*08d0*/  UMOV UR4, 0x400 ;  /* 0x0000040000047882 */ /* 0x000fe40000000000 */
[----:B-1----:R-:W-:Y:S02]  /*08e0*/  MOV R8, UR4 ;  /* 0x0000000400087c02 */ /* 0x002fe40008000f00 */
[----:B------:R-:W-:Y:S01]  /*08f0*/  FSETP.GEU.AND P0, PT, R11, RZ, PT ;  /* 0x000000ff0b00720b */ /* 0x000fe20003f0e000 */
[----:B--2---:R-:W-:-:S05]  /*0900*/  IMAD.U32 R3, RZ, RZ, UR5 ;  /* 0x00000005ff037e24 */ /* 0x004fca000f8e00ff */
[----:B------:R-:W-:-:S05]  /*0910*/  LEA R0, R3, R8, 0x18 ;  /* 0x0000000803007211 */ /* 0x000fca00078ec0ff */
[----:B------:R4:W-:Y:S04]  /*0920*/  STS [R0+0x4], R11 ;  /* 0x0000040b00007388 */ /* 0x0009e80000000800 */
[----:B------:R4:W-:Y:S02]  /*0930*/  @!P0 STS [R0+0x4], RZ ;  /* 0x000004ff00008388 */ /* 0x0009e40000000800 */
.L_x_7:
[----:B------:R-:W-:Y:S05]  /*0940*/  WARPSYNC.ALL ;  /* 0x0000000000007948 */ /* 0x000fea0003800000 */
[----:B------:R-:W-:Y:S01]  /*0950*/  BAR.SYNC.DEFER_BLOCKING 0x0 ;  /* 0x0000000000007b1d */ /* 0x000fe20000010000 */
[----:B------:R-:W-:-:S07]  /*0960*/  LEA R2, R3, R8, 0x18 ;  /* 0x0000000803027211 */ /* 0x000fce00078ec0ff */
[----:B------:R-:W5:Y:S01]  /*0970*/  LDC R8, c[0x0][0x3a4] ;  /* 0x0000e900ff087b82 */ /* 0x000f620000000800 */
[----:B------:R-:W0:Y:S01]  /*0980*/  LDCU UR4, c[0x0][0x3a8] ;  /* 0x00007500ff0477ac */ /* 0x000e220008000800 */
[----:B------:R-:W0:Y:S01]  /*0990*/  LDS.64 R2, [R2] ;  /* 0x0000000002027984 */ /* 0x000e220000000a00 */
[----:B-----5:R-:W-:Y:S01]  /*09a0*/  ISETP.GE.AND P1, PT, R9, R8, PT ;  /* 0x000000080900720c */ /* 0x020fe20003f26270 */
[----:B0-----:R-:W-:-:S05]  /*09b0*/  FADD R3, R3, UR4 ;  /* 0x0000000403037e21 */ /* 0x001fca0008000000 */
[----:B------:R-:W-:-:S07]  /*09c0*/  FSETP.GEU.AND P0, PT, |R3|, 1.175494350822287508e-38, PT ;  /* 0x008000000300780b */ /* 0x000fce0003f0e200 */
[----:B------:R-:W-:Y:S06]  /*09d0*/  @P1 EXIT ;  /* 0x000000000000194d */ /* 0x000fec0003800000 */
[----:B------:R-:W0:Y:S01]  /*09e0*/  LDCU.64 UR4, c[0x0][0x390] ;  /* 0x00007200ff0477ac */ /* 0x000e220008000a00 */
[----:B------:R-:W-:-:S04]  /*09f0*/  @!P0 FMUL R3, R3, 16777216 ;  /* 0x4b80000003038820 */ /* 0x000fc80000400000 */
[----:B---34-:R-:W3:Y:S01]  /*0a00*/  MUFU.RSQ R0, R3 ;  /* 0x0000000300007308 */ /* 0x018ee20000001400 */
[----:B0-----:R-:W-:-:S04]  /*0a10*/  UISETP.NE.U32.AND UP0, UPT, UR4, URZ, UPT ;  /* 0x000000ff0400728c */ /* 0x001fc8000bf05070 */
[----:B------:R-:W-:Y:S01]  /*0a20*/  UISETP.NE.AND.EX UP0, UPT, UR5, URZ, UPT, UP0 ;  /* 0x000000ff0500728c */ /* 0x000fe2000bf05300 */
[----:B---3--:R-:W-:-:S08]  /*0a30*/  @!P0 FMUL R0, R0, 4096 ;  /* 0x4580000000008820 */ /* 0x008fd00000400000 */
[----:B------:R-:W-:Y:S05]  /*0a40*/  BRA.U UP0, `(.L_x_13) ;  /* 0x00000001008c7547 */ /* 0x000fea000b800000 */
[----:B------:R-:W0:Y:S01]  /*0a50*/  LDCU.64 UR4, c[0x0][0x398] ;  /* 0x00007300ff0477ac */ /* 0x000e220008000a00 */
[----:B--2---:R-:W2:Y:S01]  /*0a60*/  LDC.64 R10, c[0x0][0x398] ;  /* 0x0000e600ff0a7b82 */ /* 0x004ea20000000a00 */
[----:B------:R-:W3:Y:S01]  /*0a70*/  LDCU.64 UR10, c[0x0][0x380] ;  /* 0x00007000ff0a77ac */ /* 0x000ee20008000a00 */
[----:B------:R-:W4:Y:S01]  /*0a80*/  LDCU.64 UR12, c[0x0][0x380] ;  /* 0x00007000ff0c77ac */ /* 0x000f220008000a00 */
[----:B0-----:R-:W-:-:S04]  /*0a90*/  UISETP.NE.U32.AND UP0, UPT, UR4, URZ, UPT ;  /* 0x000000ff0400728c */ /* 0x001fc8000bf05070 */
[----:B------:R-:W-:-:S09]  /*0aa0*/  UISETP.NE.AND.EX UP0, UPT, UR5, URZ, UPT, UP0 ;  /* 0x000000ff0500728c */ /* 0x000fd2000bf05300 */
[----:B---34-:R-:W-:Y:S05]  /*0ab0*/  BRA.U !UP0, `(.L_x_14) ;  /* 0x00000001083c7547 */ /* 0x018fea000b800000 */
.L_x_15:
[----:B------:R-:W-:-:S04]  /*0ac0*/  IMAD.WIDE R14, R9, 0x4, R4 ;  /* 0x00000004090e7825 */ /* 0x000fc800078e0204 */
[----:B--2---:R-:W-:Y:S02]  /*0ad0*/  IMAD.WIDE R16, R9, 0x4, R10 ;  /* 0x0000000409107825 */ /* 0x004fe400078e020a */
[----:B------:R-:W2:Y:S04]  /*0ae0*/  LDG.E R15, desc[UR8][R14.64] ;  /* 0x000000080e0f7981 */ /* 0x000ea8000c1e1900 */
[----:B------:R-:W3:Y:S01]  /*0af0*/  LDG.E R17, desc[UR8][R16.64] ;  /* 0x0000000810117981 */ /* 0x000ee2000c1e1900 */
[----:B01----:R-:W-:-:S04]  /*0b00*/  IADD3 R13, P0, PT, R7, R9, RZ ;  /* 0x00000009070d7210 */ /* 0x003fc80007f1e0ff */
[----:B------:R-:W-:Y:S02]  /*0b10*/  LEA.HI.X.SX32 R18, R9, R6, 0x1, P0 ;  /* 0x0000000609127211 */ /* 0x000fe400000f0eff */
[----:B------:R-:W-:Y:S02]  /*0b20*/  LEA R12, P0, R13, UR10, 0x2 ;  /* 0x0000000a0d0c7c11 */ /* 0x000fe4000f8010ff */
[----:B------:R-:W-:Y:S02]  /*0b30*/  IADD3 R9, PT, PT, R9, UR6, RZ ;  /* 0x0000000609097c10 */ /* 0x000fe4000fffe0ff */
[----:B------:R-:W-:Y:S02]  /*0b40*/  LEA.HI.X R13, R13, UR11, R18, 0x2, P0 ;  /* 0x0000000b0d0d7c11 */ /* 0x000fe400080f1412 */
[----:B------:R-:W-:Y:S01]  /*0b50*/  ISETP.GE.AND P0, PT, R9, R8, PT ;  /* 0x000000080900720c */ /* 0x000fe20003f06270 */
[----:B--2---:R-:W-:-:S04]  /*0b60*/  FADD R3, -R2, R15 ;  /* 0x0000000f02037221 */ /* 0x004fc80000000100 */
[----:B---3--:R-:W-:-:S05]  /*0b70*/  FFMA R3, R0, R3, R17 ;  /* 0x0000000300037223 */ /* 0x008fca0000000011 */
[----:B------:R0:W-:Y:S03]  /*0b80*/  STG.E desc[UR8][R12.64], R3 ;  /* 0x000000030c007986 */ /* 0x0001e6000c101908 */
[----:B------:R-:W-:Y:S05]  /*0b90*/  @!P0 BRA `(.L_x_15) ;  /* 0xfffffffc00c88947 */ /* 0x000fea000383ffff */
[----:B------:R-:W-:Y:S05]  /*0ba0*/  EXIT ;  /* 0x000000000000794d */ /* 0x000fea0003800000 */
.L_x_14:
[----:B--2---:R-:W-:-:S06]  /*0bb0*/  IMAD.WIDE R10, R9, 0x4, R4 ;  /* 0x00000004090a7825 */ /* 0x004fcc00078e0204 */
[----:B------:R-:W2:Y:S01]  /*0bc0*/  LDG.E R11, desc[UR8][R10.64] ;  /* 0x000000080a0b7981 */ /* 0x000ea2000c1e1900 */
[----:B01----:R-:W-:-:S04]  /*0bd0*/  IADD3 R13, P0, PT, R7, R9, RZ ;  /* 0x00000009070d7210 */ /* 0x003fc80007f1e0ff */
[C---:B------:R-:W-:Y:S01]  /*0be0*/  LEA.HI.X.SX32 R14, R9.reuse, R6, 0x1, P0 ;  /* 0x00000006090e7211 */ /* 0x040fe200000f0eff */
[----:B------:R-:W-:Y:S01]  /*0bf0*/  VIADD R9, R9, UR6 ;  /* 0x0000000609097c36 */ /* 0x000fe20008000000 */
[----:B------:R-:W-:-:S04]  /*0c00*/  LEA R12, P0, R13, UR12, 0x2 ;  /* 0x0000000c0d0c7c11 */ /* 0x000fc8000f8010ff */
[----:B------:R-:W-:Y:S02]  /*0c10*/  LEA.HI.X R13, R13, UR13, R14, 0x2, P0 ;  /* 0x0000000d0d0d7c11 */ /* 0x000fe400080f140e */
[----:B------:R-:W-:Y:S01]  /*0c20*/  ISETP.GE.AND P0, PT, R9, R8, PT ;  /* 0x000000080900720c */ /* 0x000fe20003f06270 */
[----:B--2---:R-:W-:-:S04]  /*0c30*/  FADD R3, -R2, R11 ;  /* 0x0000000b02037221 */ /* 0x004fc80000000100 */
[----:B------:R-:W-:-:S05]  /*0c40*/  FMUL R3, R0, R3 ;  /* 0x0000000300037220 */ /* 0x000fca0000400000 */
[----:B------:R0:W-:Y:S03]  /*0c50*/  STG.E desc[UR8][R12.64], R3 ;  /* 0x000000030c007986 */ /* 0x0001e6000c101908 */
[----:B------:R-:W-:Y:S05]  /*0c60*/  @!P0 BRA `(.L_x_14) ;  /* 0xfffffffc00d08947 */ /* 0x000fea000383ffff */
[----:B------:R-:W-:Y:S05]  /*0c70*/  EXIT ;  /* 0x000000000000794d */ /* 0x000fea0003800000 */
.L_x_13:
[----:B------:R-:W0:Y:S01]  /*0c80*/  LDCU.64 UR4, c[0x0][0x398] ;  /* 0x00007300ff0477ac */ /* 0x000e220008000a00 */
[----:B--2---:R-:W2:Y:S01]  /*0c90*/  LDC.64 R10, c[0x0][0x390] ;  /* 0x0000e400ff0a7b82 */ /* 0x004ea20000000a00 */
[----:B------:R-:W3:Y:S01]  /*0ca0*/  LDCU.64 UR10, c[0x0][0x380] ;  /* 0x00007000ff0a77ac */ /* 0x000ee20008000a00 */
[----:B------:R-:W4:Y:S06]  /*0cb0*/  LDCU.64 UR12, c[0x0][0x380] ;  /* 0x00007000ff0c77ac */ /* 0x000f2c0008000a00 */
[----:B------:R-:W2:Y:S08]  /*0cc0*/  LDC.64 R14, c[0x0][0x390] ;  /* 0x0000e400ff0e7b82 */ /* 0x000eb00000000a00 */
[----:B-1----:R-:W1:Y:S01]  /*0cd0*/  LDC.64 R12, c[0x0][0x398] ;  /* 0x0000e600ff0c7b82 */ /* 0x002e620000000a00 */
[----:B0-----:R-:W-:-:S04]  /*0ce0*/  UISETP.NE.U32.AND UP0, UPT, UR4, URZ, UPT ;  /* 0x000000ff0400728c */ /* 0x001fc8000bf05070 */
[----:B------:R-:W-:-:S09]  /*0cf0*/  UISETP.NE.AND.EX UP0, UPT, UR5, URZ, UPT, UP0 ;  /* 0x000000ff0500728c */ /* 0x000fd2000bf05300 */
[----:B---34-:R-:W-:Y:S05]  /*0d00*/  BRA.U !UP0, `(.L_x_16) ;  /* 0x0000000108487547 */ /* 0x018fea000b800000 */
.L_x_17:
[----:B------:R-:W-:-:S04]  /*0d10*/  IMAD.WIDE R18, R9, 0x4, R4 ;  /* 0x0000000409127825 */ /* 0x000fc800078e0204 */
[C---:B--2---:R-:W-:Y:S02]  /*0d20*/  IMAD.WIDE R16, R9.reuse, 0x4, R14 ;  /* 0x0000000409107825 */ /* 0x044fe400078e020e */
[----:B------:R-:W2:Y:S02]  /*0d30*/  LDG.E R19, desc[UR8][R18.64] ;  /* 0x0000000812137981 */ /* 0x000ea4000c1e1900 */
[----:B-1----:R-:W-:Y:S02]  /*0d40*/  IMAD.WIDE R20, R9, 0x4, R12 ;  /* 0x0000000409147825 */ /* 0x002fe400078e020c */
[----:B------:R-:W3:Y:S04]  /*0d50*/  LDG.E R16, desc[UR8][R16.64] ;  /* 0x0000000810107981 */ /* 0x000ee8000c1e1900 */
[----:B------:R-:W3:Y:S01]  /*0d60*/  LDG.E R20, desc[UR8][R20.64] ;  /* 0x0000000814147981 */ /* 0x000ee2000c1e1900 */
[----:B0-----:R-:W-:-:S04]  /*0d70*/  IADD3 R11, P0, PT, R7, R9, RZ ;  /* 0x00000009070b7210 */ /* 0x001fc80007f1e0ff */
[----:B------:R-:W-:Y:S02]  /*0d80*/  LEA.HI.X.SX32 R22, R9, R6, 0x1, P0 ;  /* 0x0000000609167211 */ /* 0x000fe400000f0eff */
[----:B------:R-:W-:Y:S02]  /*0d90*/  LEA R10, P0, R11, UR10, 0x2 ;  /* 0x0000000a0b0a7c11 */ /* 0x000fe4000f8010ff */
[----:B------:R-:W-:Y:S02]  /*0da0*/  IADD3 R9, PT, PT, R9, UR6, RZ ;  /* 0x0000000609097c10 */ /* 0x000fe4000fffe0ff */
[----:B------:R-:W-:Y:S02]  /*0db0*/  LEA.HI.X R11, R11, UR11, R22, 0x2, P0 ;  /* 0x0000000b0b0b7c11 */ /* 0x000fe400080f1416 */
[----:B------:R-:W-:Y:S01]  /*0dc0*/  ISETP.GE.AND P0, PT, R9, R8, PT ;  /* 0x000000080900720c */ /* 0x000fe20003f06270 */
[----:B--2---:R-:W-:-:S04]  /*0dd0*/  FADD R3, -R2, R19 ;  /* 0x0000001302037221 */ /* 0x004fc80000000100 */
[----:B------:R-:W-:-:S04]  /*0de0*/  FMUL R3, R0, R3 ;  /* 0x0000000300037220 */ /* 0x000fc80000400000 */
[----:B---3--:R-:W-:-:S05]  /*0df0*/  FFMA R3, R3, R16, R20 ;  /* 0x0000001003037223 */ /* 0x008fca0000000014 */
[----:B------:R0:W-:Y:S01]  /*0e00*/  STG.E desc[UR8][R10.64], R3 ;  /* 0x000000030a007986 */ /* 0x0001e2000c101908 */
[----:B------:R-:W-:Y:S05]  /*0e10*/  @!P0 BRA `(.L_x_17) ;  /* 0xfffffffc00bc8947 */ /* 0x000fea000383ffff */
[----:B------:R-:W-:Y:S05]  /*0e20*/  EXIT ;  /* 0x000000000000794d */ /* 0x000fea0003800000 */
.L_x_16:
[----:B--2---:R-:W-:-:S04]  /*0e30*/  IMAD.WIDE R14, R9, 0x4, R4 ;  /* 0x00000004090e7825 */ /* 0x004fc800078e0204 */
[----:B------:R-:W-:Y:S02]  /*0e40*/  IMAD.WIDE R16, R9, 0x4, R10 ;  /* 0x0000000409107825 */ /* 0x000fe400078e020a */
[----:B------:R-:W2:Y:S04]  /*0e50*/  LDG.E R15, desc[UR8][R14.64] ;  /* 0x000000080e0f7981 */ /* 0x000ea8000c1e1900 */
[----:B------:R-:W3:Y:S01]  /*0e60*/  LDG.E R16, desc[UR8][R16.64] ;  /* 0x0000000810107981 */ /* 0x000ee2000c1e1900 */
[----:B01----:R-:W-:-:S04]  /*0e70*/  IADD3 R13, P0, PT, R7, R9, RZ ;  /* 0x00000009070d7210 */ /* 0x003fc80007f1e0ff */
[C---:B------:R-:W-:Y:S01]  /*0e80*/  LEA.HI.X.SX32 R18, R9.reuse, R6, 0x1, P0 ;  /* 0x0000000609127211 */ /* 0x040fe200000f0eff */
[----:B------:R-:W-:Y:S01]  /*0e90*/  VIADD R9, R9, UR6 ;  /* 0x0000000609097c36 */ /* 0x000fe20008000000 */
[----:B------:R-:W-:-:S04]  /*0ea0*/  LEA R12, P0, R13, UR12, 0x2 ;  /* 0x0000000c0d0c7c11 */ /* 0x000fc8000f8010ff */
[----:B------:R-:W-:Y:S02]  /*0eb0*/  LEA.HI.X R13, R13, UR13, R18, 0x2, P0 ;  /* 0x0000000d0d0d7c11 */ /* 0x000fe400080f1412 */
[----:B------:R-:W-:Y:S01]  /*0ec0*/  ISETP.GE.AND P0, PT, R9, R8, PT ;  /* 0x000000080900720c */ /* 0x000fe20003f06270 */
[----:B--2---:R-:W-:-:S04]  /*0ed0*/  FADD R3, -R2, R15 ;  /* 0x0000000f02037221 */ /* 0x004fc80000000100 */
[----:B------:R-:W-:-:S04]  /*0ee0*/  FMUL R3, R0, R3 ;  /* 0x0000000300037220 */ /* 0x000fc80000400000 */
[----:B---3--:R-:W-:-:S05]  /*0ef0*/  FMUL R3, R3, R16 ;  /* 0x0000001003037220 */ /* 0x008fca0000400000 */
[----:B------:R0:W-:Y:S01]  /*0f00*/  STG.E desc[UR8][R12.64], R3 ;  /* 0x000000030c007986 */ /* 0x0001e2000c101908 */
[----:B------:R-:W-:Y:S05]  /*0f10*/  @!P0 BRA `(.L_x_16) ;  /* 0xfffffffc00c48947 */ /* 0x000fea000383ffff */
[----:B------:R-:W-:Y:S05]  /*0f20*/  EXIT ;  /* 0x000000000000794d */ /* 0x000fea0003800000 */
.L_x_5:
[----:B------:R-:W-:Y:S01]  /*0f30*/  HFMA2 R15, -RZ, RZ, 0, 1.847743988037109375e-06 ;  /* 0x0000001fff0f7431 */ /* 0x000fe200000001ff */
[----:B-1----:R-:W-:Y:S01]  /*0f40*/  MOV R21, R13 ;  /* 0x0000000d00157202 */ /* 0x002fe20000000f00 */
[----:B------:R-:W-:Y:S02]  /*0f50*/  IMAD.MOV.U32 R14, RZ, RZ, 0x10 ;  /* 0x00000010ff0e7424 */ /* 0x000fe400078e00ff */
[----:B------:R-:W-:-:S07]  /*0f60*/  IMAD.MOV.U32 R16, RZ, RZ, -0x1 ;  /* 0xffffffffff107424 */ /* 0x000fce00078e00ff */
[----:B------:R-:W-:Y:S05]  /*0f70*/  WARPSYNC.COLLECTIVE R16, `(.L_x_18) ;  /* 0x0000000010087348 */ /* 0x000fea0003c00000 */
[----:B------:R0:W1:Y:S02]  /*0f80*/  SHFL.DOWN P3, R22, R21, R14, R15 ;  /* 0x0800000e15167389 */ /* 0x000064000006000f */
[----:B01----:R-:W-:Y:S05]  /*0f90*/  ENDCOLLECTIVE ;  /* 0x000000000000791b */ /* 0x003fea0003800000 */
.L_x_18:
[----:B------:R-:W-:Y:S01]  /*0fa0*/  HFMA2 R14, -RZ, RZ, 0, 4.76837158203125e-07 ;  /* 0x00000008ff0e7431 */ /* 0x000fe200000001ff */
[----:B------:R-:W-:-:S05]  /*0fb0*/  MOV R18, R22 ;  /* 0x0000001600127202 */ /* 0x000fca0000000f00 */
[----:B------:R-:W-:-:S04]  /*0fc0*/  FADD R18, R13, R18 ;  /* 0x000000120d127221 */ /* 0x000fc80000000000 */
[----:B------:R-:W-:-:S07]  /*0fd0*/  IMAD.MOV.U32 R21, RZ, RZ, R18 ;  /* 0x000000ffff157224 */ /* 0x000fce00078e0012 */
[----:B------:R-:W-:Y:S05]  /*0fe0*/  WARPSYNC.COLLECTIVE R16, `(.L_x_19) ;  /* 0x0000000010087348 */ /* 0x000fea0003c00000 */
[----:B------:R0:W1:Y:S02]  /*0ff0*/  SHFL.DOWN P3, R22, R21, R14, R15 ;  /* 0x0800000e15167389 */ /* 0x000064000006000f */
[----:B01----:R-:W-:Y:S05]  /*1000*/  ENDCOLLECTIVE ;  /* 0x000000000000791b */ /* 0x003fea0003800000 */
.L_x_19:
[----:B------:R-:W-:Y:S02]  /*1010*/  IMAD.MOV.U32 R14, RZ, RZ, 0x4 ;  /* 0x00000004ff0e7424 */ /* 0x000fe400078e00ff */
[----:B------:R-:W-:-:S04]  /*1020*/  IMAD.MOV.U32 R17, RZ, RZ, R22 ;  /* 0x000000ffff117224 */ /* 0x000fc800078e0016 */
[----:B------:R-:W-:-:S05]  /*1030*/  FADD R17, R18, R17 ;  /* 0x0000001112117221 */ /* 0x000fca0000000000 */
[----:B------:R-:W-:-:S07]  /*1040*/  MOV R21, R17 ;  /* 0x0000001100157202 */ /* 0x000fce0000000f00 */
[----:B------:R-:W-:Y:S05]  /*1050*/  WARPSYNC.COLLECTIVE R16, `(.L_x_20) ;  /* 0x0000000010087348 */ /* 0x000fea0003c00000 */
[----:B------:R0:W1:Y:S02]  /*1060*/  SHFL.DOWN P3, R22, R21, R14, R15 ;  /* 0x0800000e15167389 */ /* 0x000064000006000f */
[----:B01----:R-:W-:Y:S05]  /*1070*/  ENDCOLLECTIVE ;  /* 0x000000000000791b */ /* 0x003fea0003800000 */
.L_x_20:
[----:B------:R-:W-:Y:S01]  /*1080*/  HFMA2 R14, -RZ, RZ, 0, 1.1920928955078125e-07 ;  /* 0x00000002ff0e7431 */ /* 0x000fe200000001ff */
[----:B------:R-:W-:-:S05]  /*1090*/  MOV R20, R22 ;  /* 0x0000001600147202 */ /* 0x000fca0000000f00 */
[----:B------:R-:W-:-:S04]  /*10a0*/  FADD R20, R17, R20 ;  /* 0x0000001411147221 */ /* 0x000fc80000000000 */
[----:B------:R-:W-:-:S07]  /*10b0*/  IMAD.MOV.U32 R21, RZ, RZ, R20 ;  /* 0x000000ffff157224 */ /* 0x000fce00078e0014 */
[----:B------:R-:W-:Y:S05]  /*10c0*/  WARPSYNC.COLLECTIVE R16, `(.L_x_21) ;  /* 0x0000000010087348 */ /* 0x000fea0003c00000 */
[----:B------:R0:W1:Y:S02]  /*10d0*/  SHFL.DOWN P3, R22, R21, R14, R15 ;  /* 0x0800000e15167389 */ /* 0x000064000006000f */
[----:B01----:R-:W-:Y:S05]  /*10e0*/  ENDCOLLECTIVE ;  /* 0x000000000000791b */ /* 0x003fea0003800000 */
.L_x_21:
[----:B------:R-:W-:Y:S02]  /*10f0*/  IMAD.MOV.U32 R14, RZ, RZ, 0x1 ;  /* 0x00000001ff0e7424 */ /* 0x000fe400078e00ff */
[----:B------:R-:W-:-:S04]  /*1100*/  IMAD.MOV.U32 R19, RZ, RZ, R22 ;  /* 0x000000ffff137224 */ /* 0x000fc800078e0016 */
[----:B------:R-:W-:-:S05]  /*1110*/  FADD R19, R20, R19 ;  /* 0x0000001314137221 */ /* 0x000fca0000000000 */
[----:B------:R-:W-:-:S07]  /*1120*/  MOV R21, R19 ;  /* 0x0000001300157202 */ /* 0x000fce0000000f00 */
[----:B------:R-:W-:Y:S05]  /*1130*/  WARPSYNC.COLLECTIVE R16, `(.L_x_22) ;  /* 0x0000000010087348 */ /* 0x000fea0003c00000 */
[----:B------:R0:W1:Y:S02]  /*1140*/  SHFL.DOWN P3, R22, R21, R14, R15 ;  /* 0x0800000e15167389 */ /* 0x000064000006000f */
[----:B01----:R-:W-:Y:S05]  /*1150*/  ENDCOLLECTIVE ;  /* 0x000000000000791b */ /* 0x003fea0003800000 */
.L_x_22:
[----:B------:R-:W-:Y:S05]  /*1160*/  BRA `(.L_x_23) ;  /* 0xfffffff000c07947 */ /* 0x000fea000383ffff */
.L_x_6:
[----:B------:R-:W-:Y:S01]  /*1170*/  HFMA2 R15, -RZ, RZ, 0, 1.847743988037109375e-06 ;  /* 0x0000001fff0f7431 */ /* 0x000fe200000001ff */
[----:B------:R-:W-:Y:S01]  /*1180*/  BSSY B0, `(.L_x_24) ;  /* 0x0000007000007945 */ /* 0x000fe20003800000 */
[----:B------:R-:W-:Y:S01]  /*1190*/  MOV R21, R0 ;  /* 0x0000000000157202 */ /* 0x000fe20000000f00 */
[----:B------:R-:W-:Y:S02]  /*11a0*/  IMAD.MOV.U32 R14, RZ, RZ, 0x10 ;  /* 0x00000010ff0e7424 */ /* 0x000fe400078e00ff */
[----:B------:R-:W-:-:S07]  /*11b0*/  IMAD.MOV.U32 R16, RZ, RZ, -0x1 ;  /* 0xffffffffff107424 */ /* 0x000fce00078e00ff */
[----:B01----:R-:W-:Y:S05]  /*11c0*/  WARPSYNC.COLLECTIVE R16, `(.L_x_25) ;  /* 0x0000000010087348 */ /* 0x003fea0003c00000 */
[----:B------:R2:W3:Y:S02]  /*11d0*/  SHFL.DOWN P3, R22, R21, R14, R15 ;  /* 0x0800000e15167389 */ /* 0x0004e4000006000f */
[----:B0123--:R-:W-:Y:S05]  /*11e0*/  ENDCOLLECTIVE ;  /* 0x000000000000791b */ /* 0x00ffea0003800000 */
.L_x_25:
[----:B------:R-:W-:Y:S05]  /*11f0*/  BSYNC B0 ;  /* 0x0000000000007941 */ /* 0x000fea0003800000 */
.L_x_24:
[----:B------:R-:W-:Y:S01]  /*1200*/  MOV R15, R22 ;  /* 0x00000016000f7202 */ /* 0x000fe20000000f00 */
[----:B------:R-:W-:Y:S01]  /*1210*/  HFMA2 R14, -RZ, RZ, 0, 4.76837158203125e-07 ;  /* 0x00000008ff0e7431 */ /* 0x000fe200000001ff */
[----:B------:R-:W-:-:S03]  /*1220*/  MOV R16, 0xffffffff ;  /* 0xffffffff00107802 */ /* 0x000fc60000000f00 */
[----:B------:R-:W-:Y:S01]  /*1230*/  FADD R10, R15, R0 ;  /* 0x000000000f0a7221 */ /* 0x000fe20000000000 */
[----:B------:R-:W-:-:S03]  /*1240*/  IMAD.MOV.U32 R15, RZ, RZ, 0x1f ;  /* 0x0000001fff0f7424 */ /* 0x000fc600078e00ff */
[----:B------:R-:W-:-:S07]  /*1250*/  IMAD.MOV.U32 R21, RZ, RZ, R10 ;  /* 0x000000ffff157224 */ /* 0x000fce00078e000a */
[----:B------:R-:W-:Y:S05]  /*1260*/  WARPSYNC.COLLECTIVE R16, `(.L_x_26) ;  /* 0x0000000010087348 */ /* 0x000fea0003c00000 */
[----:B------:R0:W1:Y:S02]  /*1270*/  SHFL.DOWN P3, R22, R21, R14, R15 ;  /* 0x0800000e15167389 */ /* 0x000064000006000f */
[----:B01----:R-:W-:Y:S05]  /*1280*/  ENDCOLLECTIVE ;  /* 0x000000000000791b */ /* 0x003fea0003800000 */
.L_x_26:
[----:B------:R-:W-:Y:S02]  /*1290*/  IMAD.MOV.U32 R14, RZ, RZ, 0x4 ;  /* 0x00000004ff0e7424 */ /* 0x000fe400078e00ff */
[----:B------:R-:W-:-:S04]  /*12a0*/  IMAD.MOV.U32 R17, RZ, RZ, R22 ;  /* 0x000000ffff117224 */ /* 0x000fc800078e0016 */
[----:B------:R-:W-:-:S05]  /*12b0*/  FADD R17, R10, R17 ;  /* 0x000000110a117221 */ /* 0x000fca0000000000 */
[----:B------:R-:W-:-:S07]  /*12c0*/  MOV R21, R17 ;  /* 0x0000001100157202 */ /* 0x000fce0000000f00 */
[----:B------:R-:W-:Y:S05]  /*12d0*/  WARPSYNC.COLLECTIVE R16, `(.L_x_27) ;  /* 0x0000000010087348 */ /* 0x000fea0003c00000 */
[----:B------:R0:W1:Y:S02]  /*12e0*/  SHFL.DOWN P3, R22, R21, R14, R15 ;  /* 0x0800000e15167389 */ /* 0x000064000006000f */
[----:B01----:R-:W-:Y:S05]  /*12f0*/  ENDCOLLECTIVE ;  /* 0x000000000000791b */ /* 0x003fea0003800000 */
.L_x_27:
[----:B------:R-:W-:Y:S01]  /*1300*/  HFMA2 R14, -RZ, RZ, 0, 1.1920928955078125e-07 ;  /* 0x00000002ff0e7431 */ /* 0x000fe200000001ff */
[----:B------:R-:W-:-:S05]  /*1310*/  MOV R18, R22 ;  /* 0x0000001600127202 */ /* 0x000fca0000000f00 */
[----:B------:R-:W-:-:S04]  /*1320*/  FADD R18, R17, R18 ;  /* 0x0000001211127221 */ /* 0x000fc80000000000 */
[----:B------:R-:W-:-:S07]  /*1330*/  IMAD.MOV.U32 R21, RZ, RZ, R18 ;  /* 0x000000ffff157224 */ /* 0x000fce00078e0012 */
[----:B------:R-:W-:Y:S05]  /*1340*/  WARPSYNC.COLLECTIVE R16, `(.L_x_28) ;  /* 0x0000000010087348 */ /* 0x000fea0003c00000 */
[----:B------:R0:W1:Y:S02]  /*1350*/  SHFL.DOWN P3, R22, R21, R14, R15 ;  /* 0x0800000e15167389 */ /* 0x000064000006000f */
[----:B01----:R-:W-:Y:S05]  /*1360*/  ENDCOLLECTIVE ;  /* 0x000000000000791b */ /* 0x003fea0003800000 */
.L_x_28:
[----:B------:R-:W-:Y:S02]  /*1370*/  IMAD.MOV.U32 R14, RZ, RZ, 0x1 ;  /* 0x00000001ff0e7424 */ /* 0x000fe400078e00ff */
[----:B------:R-:W-:-:S04]  /*1380*/  IMAD.MOV.U32 R19, RZ, RZ, R22 ;  /* 0x000000ffff137224 */ /* 0x000fc800078e0016 */
[----:B------:R-:W-:-:S05]  /*1390*/  FADD R19, R18, R19 ;  /* 0x0000001312137221 */ /* 0x000fca0000000000 */
[----:B------:R-:W-:-:S07]  /*13a0*/  MOV R21, R19 ;  /* 0x0000001300157202 */ /* 0x000fce0000000f00 */
[----:B------:R-:W-:Y:S05]  /*13b0*/  WARPSYNC.COLLECTIVE R16, `(.L_x_29) ;  /* 0x0000000010087348 */ /* 0x000fea0003c00000 */
[----:B------:R0:W1:Y:S02]  /*13c0*/  SHFL.DOWN P3, R22, R21, R14, R15 ;  /* 0x0800000e15167389 */ /* 0x000064000006000f */
[----:B01----:R-:W-:Y:S05]  /*13d0*/  ENDCOLLECTIVE ;  /* 0x000000000000791b */ /* 0x003fea0003800000 */
.L_x_29:
[----:B------:R-:W-:Y:S01]  /*13e0*/  MOV R20, R22 ;  /* 0x0000001600147202 */ /* 0x000fe20000000f00 */
[----:B------:R-:W-:Y:S06]  /*13f0*/  BRA `(.L_x_30) ;  /* 0xfffffff000547947 */ /* 0x000fec000383ffff */
.L_x_8:
[----:B------:R-:W-:Y:S02]  /*1400*/  HFMA2 R14, -RZ, RZ, 0, 9.5367431640625e-07 ;  /* 0x00000010ff0e7431 */ /* 0x000fe400000001ff */
[----:B---3--:R-:W-:Y:S01]  /*1410*/  IMAD.MOV.U32 R21, RZ, RZ, R0 ;  /* 0x000000ffff157224 */ /* 0x008fe200078e0000 */
[----:B------:R-:W-:Y:S01]  /*1420*/  MOV R16, 0xffffffff ;  /* 0xffffffff00107802 */ /* 0x000fe20000000f00 */
[----:B------:R-:W-:-:S07]  /*1430*/  IMAD.MOV.U32 R15, RZ, RZ, 0x1f ;  /* 0x0000001fff0f7424 */ /* 0x000fce00078e00ff */
[----:B012---:R-:W-:Y:S05]  /*1440*/  WARPSYNC.COLLECTIVE R16, `(.L_x_31) ;  /* 0x0000000010087348 */ /* 0x007fea0003c00000 */
[----:B------:R3:W4:Y:S02]  /*1450*/  SHFL.DOWN P3, R22, R21, R14, R15 ;  /* 0x0800000e15167389 */ /* 0x000724000006000f */
[----:B01234-:R-:W-:Y:S05]  /*1460*/  ENDCOLLECTIVE ;  /* 0x000000000000791b */ /* 0x01ffea0003800000 */
.L_x_31:
[----:B------:R-:W-:Y:S02]  /*1470*/  IMAD.MOV.U32 R14, RZ, RZ, 0x8 ;  /* 0x00000008ff0e7424 */ /* 0x000fe400078e00ff */
[----:B------:R-:W-:-:S04]  /*1480*/  IMAD.MOV.U32 R11, RZ, RZ, R22 ;  /* 0x000000ffff0b7224 */ /* 0x000fc800078e0016 */
[----:B------:R-:W-:-:S05]  /*1490*/  FADD R11, R11, R0 ;  /* 0x000000000b0b7221 */ /* 0x000fca0000000000 */
[----:B------:R-:W-:-:S07]  /*14a0*/  MOV R21, R11 ;  /* 0x0000000b00157202 */ /* 0x000fce0000000f00 */
[----:B------:R-:W-:Y:S05]  /*14b0*/  WARPSYNC.COLLECTIVE R16, `(.L_x_32) ;  /* 0x0000000010087348 */ /* 0x000fea0003c00000 */
[----:B------:R0:W1:Y:S02]  /*14c0*/  SHFL.DOWN P3, R22, R21, R14, R15 ;  /* 0x0800000e15167389 */ /* 0x000064000006000f */
[----:B01----:R-:W-:Y:S05]  /*14d0*/  ENDCOLLECTIVE ;  /* 0x000000000000791b */ /* 0x003fea0003800000 */
.L_x_32:
[----:B------:R-:W-:Y:S01]  /*14e0*/  HFMA2 R14, -RZ, RZ, 0, 2.384185791015625e-07 ;  /* 0x00000004ff0e7431 */ /* 0x000fe200000001ff */
[----:B------:R-:W-:-:S05]  /*14f0*/  MOV R10, R22 ;  /* 0x00000016000a7202 */ /* 0x000fca0000000f00 */
[----:B------:R-:W-:-:S04]  /*1500*/  FADD R10, R11, R10 ;  /* 0x0000000a0b0a7221 */ /* 0x000fc80000000000 */
[----:B------:R-:W-:-:S07]  /*1510*/  IMAD.MOV.U32 R21, RZ, RZ, R10 ;  /* 0x000000ffff157224 */ /* 0x000fce00078e000a */
[----:B------:R-:W-:Y:S05]  /*1520*/  WARPSYNC.COLLECTIVE R16, `(.L_x_33) ;  /* 0x0000000010087348 */ /* 0x000fea0003c00000 */
[----:B------:R0:W1:Y:S02]  /*1530*/  SHFL.DOWN P3, R22, R21, R14, R15 ;  /* 0x0800000e15167389 */ /* 0x000064000006000f */
[----:B01----:R-:W-:Y:S05]  /*1540*/  ENDCOLLECTIVE ;  /* 0x000000000000791b */ /* 0x003fea0003800000 */
.L_x_33:
[----:B------:R-:W-:Y:S02]  /*1550*/  IMAD.MOV.U32 R14, RZ, RZ, 0x2 ;  /* 0x00000002ff0e7424 */ /* 0x000fe400078e00ff */
[----:B------:R-:W-:-:S04]  /*1560*/  IMAD.MOV.U32 R17, RZ, RZ, R22 ;  /* 0x000000ffff117224 */ /* 0x000fc800078e0016 */
[----:B------:R-:W-:-:S05]  /*1570*/  FADD R17, R10, R17 ;  /* 0x000000110a117221 */ /* 0x000fca0000000000 */
[----:B------:R-:W-:-:S07]  /*1580*/  MOV R21, R17 ;  /* 0x0000001100157202 */ /* 0x000fce0000000f00 */
[----:B------:R-:W-:Y:S05]  /*1590*/  WARPSYNC.COLLECTIVE R16, `(.L_x_34) ;  /* 0x0000000010087348 */ /* 0x000fea0003c00000 */
[----:B------:R0:W1:Y:S02]  /*15a0*/  SHFL.DOWN P3, R22, R21, R14, R15 ;  /* 0x0800000e15167389 */ /* 0x000064000006000f */
[----:B01----:R-:W-:Y:S05]  /*15b0*/  ENDCOLLECTIVE ;  /* 0x000000000000791b */ /* 0x003fea0003800000 */
.L_x_34:
[----:B------:R-:W-:Y:S01]  /*15c0*/  HFMA2 R14, -RZ, RZ, 0, 5.9604644775390625e-08 ;  /* 0x00000001ff0e7431 */ /* 0x000fe200000001ff */
[----:B------:R-:W-:-:S05]  /*15d0*/  MOV R12, R22 ;  /* 0x00000016000c7202 */ /* 0x000fca0000000f00 */
[----:B------:R-:W-:-:S04]  /*15e0*/  FADD R12, R17, R12 ;  /* 0x0000000c110c7221 */ /* 0x000fc80000000000 */
[----:B------:R-:W-:-:S07]  /*15f0*/  IMAD.MOV.U32 R21, RZ, RZ, R12 ;  /* 0x000000ffff157224 */ /* 0x000fce00078e000c */
[----:B------:R-:W-:Y:S05]  /*1600*/  WARPSYNC.COLLECTIVE R16, `(.L_x_35) ;  /* 0x0000000010087348 */ /* 0x000fea0003c00000 */
[----:B------:R0:W1:Y:S02]  /*1610*/  SHFL.DOWN P3, R22, R21, R14, R15 ;  /* 0x0800000e15167389 */ /* 0x000064000006000f */
[----:B01----:R-:W-:Y:S05]  /*1620*/  ENDCOLLECTIVE ;  /* 0x000000000000791b */ /* 0x003fea0003800000 */
.L_x_35:
[----:B------:R-:W-:Y:S01]  /*1630*/  IMAD.MOV.U32 R19, RZ, RZ, R22 ;  /* 0x000000ffff137224 */ /* 0x000fe200078e0016 */
[----:B------:R-:W-:Y:S06]  /*1640*/  BRA `(.L_x_36) ;  /* 0xfffffff000087947 */ /* 0x000fec000383ffff */
        .weak           $__internal_0_$__cuda_sm3x_div_rn_noftz_f32_slowpath
        .type           $__internal_0_$__cuda_sm3x_div_rn_noftz_f32_slowpath,@function
        .size           $__internal_0_$__cuda_sm3x_div_rn_noftz_f32_slowpath,(.L_x_49 - $__internal_0_$__cuda_sm3x_div_rn_noftz_f32_slowpath)
$__internal_0_$__cuda_sm3x_div_rn_noftz_f32_slowpath:
[----:B------:R-:W-:Y:S01]  /*1650*/  SHF.R.U32.HI R12, RZ, 0x17, R3 ;  /* 0x00000017ff0c7819 */ /* 0x000fe20000011603 */
[----:B------:R-:W-:Y:S01]  /*1660*/  BSSY.RECONVERGENT B1, `(.L_x_37) ;  /* 0x0000063000017945 */ /* 0x000fe20003800200 */
[----:B------:R-:W-:Y:S02]  /*1670*/  SHF.R.U32.HI R11, RZ, 0x17, R2 ;  /* 0x00000017ff0b7819 */ /* 0x000fe40000011602 */
[----:B------:R-:W-:Y:S02]  /*1680*/  LOP3.LUT R12, R12, 0xff, RZ, 0xc0, !PT ;  /* 0x000000ff0c0c7812 */ /* 0x000fe400078ec0ff */
[----:B------:R-:W-:Y:S02]  /*1690*/  LOP3.LUT R16, R11, 0xff, RZ, 0xc0, !PT ;  /* 0x000000ff0b107812 */ /* 0x000fe400078ec0ff */
[----:B------:R-:W-:Y:S02]  /*16a0*/  IADD3 R15, PT, PT, R12, -0x1, RZ ;  /* 0xffffffff0c0f7810 */ /* 0x000fe40007ffe0ff */
[----:B------:R-:W-:Y:S01]  /*16b0*/  MOV R13, R3 ;  /* 0x00000003000d7202 */ /* 0x000fe20000000f00 */
[----:B------:R-:W-:Y:S01]  /*16c0*/  VIADD R14, R16, 0xffffffff ;  /* 0xffffffff100e7836 */ /* 0x000fe20000000000 */
[----:B------:R-:W-:-:S04]  /*16d0*/  ISETP.GT.U32.AND P0, PT, R15, 0xfd, PT ;  /* 0x000000fd0f00780c */ /* 0x000fc80003f04070 */
[----:B------:R-:W-:-:S13]  /*16e0*/  ISETP.GT.U32.OR P0, PT, R14, 0xfd, P0 ;  /* 0x000000fd0e00780c */ /* 0x000fda0000704470 */
[----:B------:R-:W-:Y:S01]  /*16f0*/  @!P0 IMAD.MOV.U32 R11, RZ, RZ, RZ ;  /* 0x000000ffff0b8224 */ /* 0x000fe200078e00ff */
[----:B------:R-:W-:Y:S06]  /*1700*/  @!P0 BRA `(.L_x_38) ;  /* 0x00000000005c8947 */ /* 0x000fec0003800000 */
[----:B------:R-:W-:Y:S02]  /*1710*/  FSETP.GTU.FTZ.AND P0, PT, |R2|, +INF , PT ;  /* 0x7f8000000200780b */ /* 0x000fe40003f1c200 */
[----:B------:R-:W-:-:S04]  /*1720*/  FSETP.GTU.FTZ.AND P1, PT, |R3|, +INF , PT ;  /* 0x7f8000000300780b */ /* 0x000fc80003f3c200 */
[----:B------:R-:W-:-:S13]  /*1730*/  PLOP3.LUT P0, PT, P0, P1, PT, 0xf8, 0x8f ;  /* 0x00000000008f781c */ /* 0x000fda0000703f70 */
[----:B------:R-:W-:Y:S05]  /*1740*/  @P0 BRA `(.L_x_39) ;  /* 0x00000004004c0947 */ /* 0x000fea0003800000 */
[----:B------:R-:W-:-:S13]  /*1750*/  LOP3.LUT P0, RZ, R13, 0x7fffffff, R2, 0xc8, !PT ;  /* 0x7fffffff0dff7812 */ /* 0x000fda000780c802 */
[----:B------:R-:W-:Y:S05]  /*1760*/  @!P0 BRA `(.L_x_40) ;  /* 0x00000004003c8947 */ /* 0x000fea0003800000 */
[C---:B------:R-:W-:Y:S02]  /*1770*/  FSETP.NEU.FTZ.AND P1, PT, |R2|.reuse, +INF , PT ;  /* 0x7f8000000200780b */ /* 0x040fe40003f3d200 */
[----:B------:R-:W-:Y:S02]  /*1780*/  FSETP.NEU.FTZ.AND P2, PT, |R3|, +INF , PT ;  /* 0x7f8000000300780b */ /* 0x000fe40003f5d200 */
[----:B------:R-:W-:-:S11]  /*1790*/  FSETP.NEU.FTZ.AND P0, PT, |R2|, +INF , PT ;  /* 0x7f8000000200780b */ /* 0x000fd60003f1d200 */
[----:B------:R-:W-:Y:S05]  /*17a0*/  @!P2 BRA !P1, `(.L_x_40) ;  /* 0x00000004002ca947 */ /* 0x000fea0004800000 */
[----:B------:R-:W-:-:S04]  /*17b0*/  LOP3.LUT P1, RZ, R2, 0x7fffffff, RZ, 0xc0, !PT ;  /* 0x7fffffff02ff7812 */ /* 0x000fc8000782c0ff */
[----:B------:R-:W-:-:S13]  /*17c0*/  PLOP3.LUT P1, PT, P2, P1, PT, 0x2f, 0xf2 ;  /* 0x0000000000f2781c */ /* 0x000fda0001722577 */
[----:B------:R-:W-:Y:S05]  /*17d0*/  @P1 BRA `(.L_x_41) ;  /* 0x0000000400181947 */ /* 0x000fea0003800000 */
[----:B------:R-:W-:-:S04]  /*17e0*/  LOP3.LUT P1, RZ, R13, 0x7fffffff, RZ, 0xc0, !PT ;  /* 0x7fffffff0dff7812 */ /* 0x000fc8000782c0ff */
[----:B------:R-:W-:-:S13]  /*17f0*/  PLOP3.LUT P0, PT, P0, P1, PT, 0x2f, 0xf2 ;  /* 0x0000000000f2781c */ /* 0x000fda0000702577 */
[----:B------:R-:W-:Y:S05]  /*1800*/  @P0 BRA `(.L_x_42) ;  /* 0x0000000400000947 */ /* 0x000fea0003800000 */
[----:B------:R-:W-:Y:S02]  /*1810*/  ISETP.GE.AND P0, PT, R14, RZ, PT ;  /* 0x000000ff0e00720c */ /* 0x000fe40003f06270 */
[----:B------:R-:W-:-:S11]  /*1820*/  ISETP.GE.AND P1, PT, R15, RZ, PT ;  /* 0x000000ff0f00720c */ /* 0x000fd60003f26270 */
[----:B------:R-:W-:Y:S01]  /*1830*/  @P0 MOV R11, RZ ;  /* 0x000000ff000b0202 */ /* 0x000fe20000000f00 */
[----:B------:R-:W-:Y:S02]  /*1840*/  @!P0 IMAD.MOV.U32 R11, RZ, RZ, -0x40 ;  /* 0xffffffc0ff0b8424 */ /* 0x000fe400078e00ff */
[----:B------:R-:W-:Y:S01]  /*1850*/  @!P0 FFMA R2, R2, 1.84467440737095516160e+19, RZ ;  /* 0x5f80000002028823 */ /* 0x000fe200000000ff */
[----:B------:R-:W-:Y:S02]  /*1860*/  @!P1 FFMA R13, R3, 1.84467440737095516160e+19, RZ ;  /* 0x5f800000030d9823 */ /* 0x000fe400000000ff */
[----:B------:R-:W-:-:S07]  /*1870*/  @!P1 IADD3 R11, PT, PT, R11, 0x40, RZ ;  /* 0x000000400b0b9810 */ /* 0x000fce0007ffe0ff */
.L_x_38:
[----:B------:R-:W-:Y:S01]  /*1880*/  LEA R14, R12, 0xc0800000, 0x17 ;  /* 0xc08000000c0e7811 */ /* 0x000fe200078eb8ff */
[----:B------:R-:W-:Y:S04]  /*1890*/  BSSY.RECONVERGENT B2, `(.L_x_43) ;  /* 0x0000036000027945 */ /* 0x000fe80003800200 */
[----:B------:R-:W-:Y:S01]  /*18a0*/  IMAD.IADD R14, R13, 0x1, -R14 ;  /* 0x000000010d0e7824 */ /* 0x000fe200078e0a0e */
[----:B------:R-:W-:-:S03]  /*18b0*/  IADD3 R13, PT, PT, R16, -0x7f, RZ ;  /* 0xffffff81100d7810 */ /* 0x000fc60007ffe0ff */
[----:B------:R0:W1:Y:S01]  /*18c0*/  MUFU.RCP R15, R14 ;  /* 0x0000000e000f7308 */ /* 0x0000620000001000 */
[----:B------:R-:W-:Y:S01]  /*18d0*/  FADD.FTZ R17, -R14, -RZ ;  /* 0x800000ff0e117221 */ /* 0x000fe20000010100 */
[C---:B------:R-:W-:Y:S01]  /*18e0*/  IMAD R2, R13.reuse, -0x800000, R2 ;  /* 0xff8000000d027824 */ /* 0x040fe200078e0202 */
[----:B0-----:R-:W-:-:S05]  /*18f0*/  IADD3 R14, PT, PT, R13, 0x7f, -R12 ;  /* 0x0000007f0d0e7810 */ /* 0x001fca0007ffe80c */
[----:B------:R-:W-:Y:S02]  /*1900*/  IMAD.IADD R11, R14, 0x1, R11 ;  /* 0x000000010e0b7824 */ /* 0x000fe400078e020b */
[----:B-1----:R-:W-:-:S04]  /*1910*/  FFMA R16, R15, R17, 1 ;  /* 0x3f8000000f107423 */ /* 0x002fc80000000011 */
[----:B------:R-:W-:-:S04]  /*1920*/  FFMA R18, R15, R16, R15 ;  /* 0x000000100f127223 */ /* 0x000fc8000000000f */
[----:B------:R-:W-:-:S04]  /*1930*/  FFMA R15, R2, R18, RZ ;  /* 0x00000012020f7223 */ /* 0x000fc800000000ff */
[----:B------:R-:W-:-:S04]  /*1940*/  FFMA R16, R17, R15, R2 ;  /* 0x0000000f11107223 */ /* 0x000fc80000000002 */
[----:B------:R-:W-:-:S04]  /*1950*/  FFMA R15, R18, R16, R15 ;  /* 0x00000010120f7223 */ /* 0x000fc8000000000f */
[----:B------:R-:W-:-:S04]  /*1960*/  FFMA R16, R17, R15, R2 ;  /* 0x0000000f11107223 */ /* 0x000fc80000000002 */
[----:B------:R-:W-:-:S05]  /*1970*/  FFMA R2, R18, R16, R15 ;  /* 0x0000001012027223 */ /* 0x000fca000000000f */
[----:B------:R-:W-:-:S04]  /*1980*/  SHF.R.U32.HI R12, RZ, 0x17, R2 ;  /* 0x00000017ff0c7819 */ /* 0x000fc80000011602 */
[----:B------:R-:W-:-:S04]  /*1990*/  LOP3.LUT R12, R12, 0xff, RZ, 0xc0, !PT ;  /* 0x000000ff0c0c7812 */ /* 0x000fc800078ec0ff */
[----:B------:R-:W-:-:S05]  /*19a0*/  IADD3 R17, PT, PT, R12, R11, RZ ;  /* 0x0000000b0c117210 */ /* 0x000fca0007ffe0ff */
[----:B------:R-:W-:-:S05]  /*19b0*/  VIADD R12, R17, 0xffffffff ;  /* 0xffffffff110c7836 */ /* 0x000fca0000000000 */
[----:B------:R-:W-:-:S13]  /*19c0*/  ISETP.GE.U32.AND P0, PT, R12, 0xfe, PT ;  /* 0x000000fe0c00780c */ /* 0x000fda0003f06070 */
[----:B------:R-:W-:Y:S05]  /*19d0*/  @!P0 BRA `(.L_x_44) ;  /* 0x0000000000808947 */ /* 0x000fea0003800000 */
[----:B------:R-:W-:-:S13]  /*19e0*/  ISETP.GT.AND P0, PT, R17, 0xfe, PT ;  /* 0x000000fe1100780c */ /* 0x000fda0003f04270 */
[----:B------:R-:W-:Y:S05]  /*19f0*/  @P0 BRA `(.L_x_45) ;  /* 0x00000000006c0947 */ /* 0x000fea0003800000 */
[----:B------:R-:W-:-:S13]  /*1a00*/  ISETP.GE.AND P0, PT, R17, 0x1, PT ;  /* 0x000000011100780c */ /* 0x000fda0003f06270 */
[----:B------:R-:W-:Y:S05]  /*1a10*/  @P0 BRA `(.L_x_46) ;  /* 0x0000000000740947 */ /* 0x000fea0003800000 */
[----:B------:R-:W-:Y:S02]  /*1a20*/  ISETP.GE.AND P0, PT, R17, -0x18, PT ;  /* 0xffffffe81100780c */ /* 0x000fe40003f06270 */
[----:B------:R-:W-:-:S11]  /*1a30*/  LOP3.LUT R2, R2, 0x80000000, RZ, 0xc0, !PT ;  /* 0x8000000002027812 */ /* 0x000fd600078ec0ff */
[----:B------:R-:W-:Y:S05]  /*1a40*/  @!P0 BRA `(.L_x_46) ;  /* 0x0000000000688947 */ /* 0x000fea0003800000 */
[CCC-:B------:R-:W-:Y:S01]  /*1a50*/  FFMA.RZ R11, R18.reuse, R16.reuse, R15.reuse ;  /* 0x00000010120b7223 */ /* 0x1c0fe2000000c00f */
[C---:B------:R-:W-:Y:S01]  /*1a60*/  IADD3 R14, PT, PT, R17.reuse, 0x20, RZ ;  /* 0x00000020110e7810 */ /* 0x040fe20007ffe0ff */
[CCC-:B------:R-:W-:Y:S01]  /*1a70*/  FFMA.RM R12, R18.reuse, R16.reuse, R15.reuse ;  /* 0x00000010120c7223 */ /* 0x1c0fe2000000400f */
[----:B------:R-:W-:Y:S02]  /*1a80*/  ISETP.NE.AND P2, PT, R17, RZ, PT ;  /* 0x000000ff1100720c */ /* 0x000fe40003f45270 */
[----:B------:R-:W-:Y:S01]  /*1a90*/  LOP3.LUT R13, R11, 0x7fffff, RZ, 0xc0, !PT ;  /* 0x007fffff0b0d7812 */ /* 0x000fe200078ec0ff */
[----:B------:R-:W-:Y:S01]  /*1aa0*/  FFMA.RP R11, R18, R16, R15 ;  /* 0x00000010120b7223 */ /* 0x000fe2000000800f */
[----:B------:R-:W-:Y:S01]  /*1ab0*/  IMAD.MOV R15, RZ, RZ, -R17 ;  /* 0x000000ffff0f7224 */ /* 0x000fe200078e0a11 */
[----:B------:R-:W-:Y:S02]  /*1ac0*/  ISETP.NE.AND P1, PT, R17, RZ, PT ;  /* 0x000000ff1100720c */ /* 0x000fe40003f25270 */
[----:B------:R-:W-:-:S02]  /*1ad0*/  LOP3.LUT R13, R13, 0x800000, RZ, 0xfc, !PT ;  /* 0x008000000d0d7812 */ /* 0x000fc400078efcff */
[----:B------:R-:W-:Y:S02]  /*1ae0*/  FSETP.NEU.FTZ.AND P0, PT, R11, R12, PT ;  /* 0x0000000c0b00720b */ /* 0x000fe40003f1d000 */
[----:B------:R-:W-:Y:S02]  /*1af0*/  SHF.L.U32 R14, R13, R14, RZ ;  /* 0x0000000e0d0e7219 */ /* 0x000fe400000006ff */
[----:B------:R-:W-:Y:S02]  /*1b00*/  SEL R12, R15, RZ, P2 ;  /* 0x000000ff0f0c7207 */ /* 0x000fe40001000000 */
[----:B------:R-:W-:Y:S02]  /*1b10*/  ISETP.NE.AND P1, PT, R14, RZ, P1 ;  /* 0x000000ff0e00720c */ /* 0x000fe40000f25270 */
[----:B------:R-:W-:Y:S02]  /*1b20*/  SHF.R.U32.HI R12, RZ, R12, R13 ;  /* 0x0000000cff0c7219 */ /* 0x000fe4000001160d */
[----:B------:R-:W-:-:S02]  /*1b30*/  PLOP3.LUT P0, PT, P0, P1, PT, 0xf8, 0x8f ;  /* 0x00000000008f781c */ /* 0x000fc40000703f70 */
[----:B------:R-:W-:Y:S02]  /*1b40*/  SHF.R.U32.HI R14, RZ, 0x1, R12 ;  /* 0x00000001ff0e7819 */ /* 0x000fe4000001160c */
[----:B------:R-:W-:-:S04]  /*1b50*/  SEL R11, RZ, 0x1, !P0 ;  /* 0x00000001ff0b7807 */ /* 0x000fc80004000000 */
[----:B------:R-:W-:-:S04]  /*1b60*/  LOP3.LUT R11, R11, 0x1, R14, 0xf8, !PT ;  /* 0x000000010b0b7812 */ /* 0x000fc800078ef80e */
[----:B------:R-:W-:-:S04]  /*1b70*/  LOP3.LUT R11, R11, R12, RZ, 0xc0, !PT ;  /* 0x0000000c0b0b7212 */ /* 0x000fc800078ec0ff */
[----:B------:R-:W-:-:S04]  /*1b80*/  IADD3 R11, PT, PT, R14, R11, RZ ;  /* 0x0000000b0e0b7210 */ /* 0x000fc80007ffe0ff */
[----:B------:R-:W-:Y:S01]  /*1b90*/  LOP3.LUT R2, R11, R2, RZ, 0xfc, !PT ;  /* 0x000000020b027212 */ /* 0x000fe200078efcff */
[----:B------:R-:W-:Y:S06]  /*1ba0*/  BRA `(.L_x_46) ;  /* 0x0000000000107947 */ /* 0x000fec0003800000 */
.L_x_45:
[----:B------:R-:W-:-:S04]  /*1bb0*/  LOP3.LUT R2, R2, 0x80000000, RZ, 0xc0, !PT ;  /* 0x8000000002027812 */ /* 0x000fc800078ec0ff */
[----:B------:R-:W-:Y:S01]  /*1bc0*/  LOP3.LUT R2, R2, 0x7f800000, RZ, 0xfc, !PT ;  /* 0x7f80000002027812 */ /* 0x000fe200078efcff */
[----:B------:R-:W-:Y:S06]  /*1bd0*/  BRA `(.L_x_46) ;  /* 0x0000000000047947 */ /* 0x000fec0003800000 */
.L_x_44:
[----:B------:R-:W-:-:S07]  /*1be0*/  IMAD R2, R11, 0x800000, R2 ;  /* 0x008000000b027824 */ /* 0x000fce00078e0202 */
.L_x_46:
[----:B------:R-:W-:Y:S05]  /*1bf0*/  BSYNC.RECONVERGENT B2 ;  /* 0x0000000000027941 */ /* 0x000fea0003800200 */
.L_x_43:
[----:B------:R-:W-:Y:S05]  /*1c00*/  BRA `(.L_x_47) ;  /* 0x0000000000207947 */ /* 0x000fea0003800000 */
.L_x_42:
[----:B------:R-:W-:-:S04]  /*1c10*/  LOP3.LUT R2, R13, 0x80000000, R2, 0x48, !PT ;  /* 0x800000000d027812 */ /* 0x000fc800078e4802 */
[----:B------:R-:W-:Y:S01]  /*1c20*/  LOP3.LUT R2, R2, 0x7f800000, RZ, 0xfc, !PT ;  /* 0x7f80000002027812 */ /* 0x000fe200078efcff */
[----:B------:R-:W-:Y:S06]  /*1c30*/  BRA `(.L_x_47) ;  /* 0x0000000000147947 */ /* 0x000fec0003800000 */
.L_x_41:
[----:B------:R-:W-:Y:S01]  /*1c40*/  LOP3.LUT R2, R13, 0x80000000, R2, 0x48, !PT ;  /* 0x800000000d027812 */ /* 0x000fe200078e4802 */
[----:B------:R-:W-:Y:S06]  /*1c50*/  BRA `(.L_x_47) ;  /* 0x00000000000c7947 */ /* 0x000fec0003800000 */
.L_x_40:
[----:B------:R-:W0:Y:S01]  /*1c60*/  MUFU.RSQ R2, -QNAN ;  /* 0xffc0000000027908 */ /* 0x000e220000001400 */
[----:B------:R-:W-:Y:S05]  /*1c70*/  BRA `(.L_x_47) ;  /* 0x0000000000047947 */ /* 0x000fea0003800000 */
.L_x_39:
[----:B------:R-:W-:-:S07]  /*1c80*/  FADD.FTZ R2, R2, R3 ;  /* 0x0000000302027221 */ /* 0x000fce0000010000 */
.L_x_47:
[----:B------:R-:W-:Y:S05]  /*1c90*/  BSYNC.RECONVERGENT B1 ;  /* 0x0000000000017941 */ /* 0x000fea0003800200 */
.L_x_37:
[----:B------:R-:W-:-:S04]  /*1ca0*/  HFMA2 R11, -RZ, RZ, 0, 0 ;  /* 0x00000000ff0b7431 */ /* 0x000fc800000001ff */
[----:B0-----:R-:W-:Y:S05]  /*1cb0*/  RET.REL.NODEC R10 `(_Z21layernorm_fp32_kernelPfPKfS1_S1_iif) ;  /* 0xffffffe00ad07950 */ /* 0x001fea0003c3ffff */
.L_x_48:
[----:B------:R-:W-:-:S00]  /*1cc0*/  BRA `(.L_x_48) ;  /* 0xfffffffc00fc7947 */ /* 0x000fc0000383ffff */
[----:B------:R-:W-:-:S00]  /*1cd0*/  NOP ;  /* 0x0000000000007918 */ /* 0x000fc00000000000 */
        /* <DEDUP_REMOVED lines=10> */
.L_x_49:


//--------------------- .nv.shared._Z21layernorm_fp32_kernelPfPKfS1_S1_iif --------------------------
	.section	.nv.shared._Z21layernorm_fp32_kernelPfPKfS1_S1_iif,"aw",@nobits
	.sectionflags	@""
	.align	4
.nv.shared._Z21layernorm_fp32_kernelPfPKfS1_S1_iif:
	.zero		1160


//--------------------- .nv.shared.reserved.0     --------------------------
	.section	.nv.shared.reserved.0,"aw",@nobits
	.weak		__nv_reservedSMEM_offset_0_alias
	.size		__nv_reservedSMEM_offset_0_alias, 0, 64
	.other		__nv_reservedSMEM_offset_0_alias,@"STO_CUDA_RESERVED_SHARED STV_DEFAULT"
__nv_reservedSMEM_offset_0_alias:
	.zero		0
	.zero		64


//--------------------- .nv.constant0._Z21layernorm_fp32_kernelPfPKfS1_S1_iif --------------------------
	.section	.nv.constant0._Z21layernorm_fp32_kernelPfPKfS1_S1_iif,"a",@progbits
	.sectionflags	@""
	.align	4
.nv.constant0._Z21layernorm_fp32_kernelPfPKfS1_S1_iif:
	.zero		940


//--------------------- SYMBOLS --------------------------

	.type		.nv.reservedSmem.offset0,@object
	.size		.nv.reservedSmem.offset0,0x4
	.type		.nv.reservedSmem.cap,@object
	.size		.nv.reservedSmem.cap,0x4
